//
// Generated by NVIDIA NVVM Compiler
//
// Compiler Build ID: CL-36424714
// Cuda compilation tools, release 13.0, V13.0.88
// Based on NVVM 20.0.0
//

.version 9.0
.target sm_100
.address_size 64

	// .globl	_Z15countodd_kernelPiS_S_i
// _ZZ15countodd_kernelPiS_S_iE5cache has been demoted

.visible .entry _Z15countodd_kernelPiS_S_i(
	.param .u64 .ptr .align 1 _Z15countodd_kernelPiS_S_i_param_0,
	.param .u64 .ptr .align 1 _Z15countodd_kernelPiS_S_i_param_1,
	.param .u64 .ptr .align 1 _Z15countodd_kernelPiS_S_i_param_2,
	.param .u32 _Z15countodd_kernelPiS_S_i_param_3
)
{
	.reg .pred 	%p<15>;
	.reg .b32 	%r<87>;
	.reg .b64 	%rd<14>;
	// demoted variable
	.shared .align 4 .b8 _ZZ15countodd_kernelPiS_S_iE5cache[128];
	ld.param.u64 	%rd5, [_Z15countodd_kernelPiS_S_i_param_0];
	ld.param.u64 	%rd3, [_Z15countodd_kernelPiS_S_i_param_1];
	ld.param.u64 	%rd4, [_Z15countodd_kernelPiS_S_i_param_2];
	ld.param.u32 	%r34, [_Z15countodd_kernelPiS_S_i_param_3];
	cvta.to.global.u64 	%rd1, %rd5;
	mov.u32 	%r1, %tid.x;
	mov.u32 	%r2, %ctaid.x;
	mov.u32 	%r35, %nctaid.x;
	div.u32 	%r36, %r34, %r35;
	mul.lo.s32 	%r3, %r36, %r2;
	add.s32 	%r76, %r3, %r1;
	add.s32 	%r5, %r3, %r36;
	setp.ge.u32 	%p1, %r76, %r5;
	mov.b32 	%r85, 0;
	@%p1 bra 	$L__BB0_7;
	add.s32 	%r39, %r76, 32;
	max.u32 	%r40, %r5, %r39;
	not.b32 	%r41, %r3;
	add.s32 	%r42, %r40, %r41;
	sub.s32 	%r43, %r42, %r1;
	shr.u32 	%r44, %r43, 5;
	add.s32 	%r6, %r44, 1;
	and.b32  	%r7, %r6, 3;
	setp.lt.u32 	%p2, %r43, 96;
	mov.b32 	%r85, 0;
	mov.u32 	%r81, %r85;
	@%p2 bra 	$L__BB0_4;
	add.s64 	%rd2, %rd1, 256;
	and.b32  	%r46, %r6, 268435452;
	neg.s32 	%r75, %r46;
	mov.b32 	%r85, 0;
$L__BB0_3:
	mul.wide.s32 	%rd6, %r76, 4;
	add.s64 	%rd7, %rd2, %rd6;
	ld.global.u32 	%r47, [%rd7+-256];
	and.b32  	%r48, %r47, -2147483647;
	setp.eq.s32 	%p3, %r48, 1;
	selp.u32 	%r49, 1, 0, %p3;
	add.s32 	%r50, %r85, %r49;
	ld.global.u32 	%r51, [%rd7+-128];
	and.b32  	%r52, %r51, -2147483647;
	setp.eq.s32 	%p4, %r52, 1;
	selp.u32 	%r53, 1, 0, %p4;
	add.s32 	%r54, %r50, %r53;
	ld.global.u32 	%r55, [%rd7];
	and.b32  	%r56, %r55, -2147483647;
	setp.eq.s32 	%p5, %r56, 1;
	selp.u32 	%r57, 1, 0, %p5;
	add.s32 	%r58, %r54, %r57;
	ld.global.u32 	%r59, [%rd7+128];
	and.b32  	%r60, %r59, -2147483647;
	setp.eq.s32 	%p6, %r60, 1;
	selp.u32 	%r61, 1, 0, %p6;
	add.s32 	%r85, %r58, %r61;
	add.s32 	%r81, %r81, 128;
	add.s32 	%r76, %r76, 128;
	add.s32 	%r75, %r75, 4;
	setp.ne.s32 	%p7, %r75, 0;
	@%p7 bra 	$L__BB0_3;
$L__BB0_4:
	setp.eq.s32 	%p8, %r7, 0;
	@%p8 bra 	$L__BB0_7;
	add.s32 	%r62, %r1, %r81;
	add.s32 	%r83, %r62, %r3;
	neg.s32 	%r82, %r7;
$L__BB0_6:
	.pragma "nounroll";
	mul.wide.s32 	%rd8, %r83, 4;
	add.s64 	%rd9, %rd1, %rd8;
	ld.global.u32 	%r63, [%rd9];
	and.b32  	%r64, %r63, -2147483647;
	setp.eq.s32 	%p9, %r64, 1;
	selp.u32 	%r65, 1, 0, %p9;
	add.s32 	%r85, %r85, %r65;
	add.s32 	%r83, %r83, 32;
	add.s32 	%r82, %r82, 1;
	setp.ne.s32 	%p10, %r82, 0;
	@%p10 bra 	$L__BB0_6;
$L__BB0_7:
	shl.b32 	%r66, %r1, 2;
	mov.u32 	%r67, _ZZ15countodd_kernelPiS_S_iE5cache;
	add.s32 	%r29, %r67, %r66;
	st.shared.u32 	[%r29], %r85;
	bar.sync 	0;
	mov.u32 	%r86, %ntid.x;
	setp.lt.u32 	%p11, %r86, 2;
	@%p11 bra 	$L__BB0_11;
$L__BB0_8:
	shr.u32 	%r32, %r86, 1;
	setp.ge.u32 	%p12, %r1, %r32;
	@%p12 bra 	$L__BB0_10;
	shl.b32 	%r68, %r32, 2;
	add.s32 	%r69, %r29, %r68;
	ld.shared.u32 	%r70, [%r69];
	ld.shared.u32 	%r71, [%r29];
	add.s32 	%r72, %r71, %r70;
	st.shared.u32 	[%r29], %r72;
$L__BB0_10:
	bar.sync 	0;
	setp.gt.u32 	%p13, %r86, 3;
	mov.u32 	%r86, %r32;
	@%p13 bra 	$L__BB0_8;
$L__BB0_11:
	setp.ne.s32 	%p14, %r1, 0;
	@%p14 bra 	$L__BB0_13;
	ld.shared.u32 	%r73, [_ZZ15countodd_kernelPiS_S_iE5cache];
	cvta.to.global.u64 	%rd10, %rd3;
	atom.global.add.u32 	%r74, [%rd10], %r73;
	cvta.to.global.u64 	%rd11, %rd4;
	mul.wide.u32 	%rd12, %r2, 4;
	add.s64 	%rd13, %rd11, %rd12;
	st.global.u32 	[%rd13], %r73;
$L__BB0_13:
	ret;

}
	// .globl	_Z13getodd_kernelPiS_iS_
.visible .entry _Z13getodd_kernelPiS_iS_(
	.param .u64 .ptr .align 1 _Z13getodd_kernelPiS_iS__param_0,
	.param .u64 .ptr .align 1 _Z13getodd_kernelPiS_iS__param_1,
	.param .u32 _Z13getodd_kernelPiS_iS__param_2,
	.param .u64 .ptr .align 1 _Z13getodd_kernelPiS_iS__param_3
)
{
	.reg .pred 	%p<13>;
	.reg .b32 	%r<128>;
	.reg .b64 	%rd<26>;

	ld.param.u64 	%rd11, [_Z13getodd_kernelPiS_iS__param_0];
	ld.param.u64 	%rd12, [_Z13getodd_kernelPiS_iS__param_1];
	ld.param.u32 	%r41, [_Z13getodd_kernelPiS_iS__param_2];
	ld.param.u64 	%rd13, [_Z13getodd_kernelPiS_iS__param_3];
	cvta.to.global.u64 	%rd1, %rd13;
	mov.u32 	%r1, %ctaid.x;
	setp.eq.s32 	%p1, %r1, 0;
	mov.b32 	%r120, 0;
	@%p1 bra 	$L__BB1_13;
	and.b32  	%r2, %r1, 15;
	setp.lt.u32 	%p2, %r1, 16;
	mov.b32 	%r110, 0;
	mov.u32 	%r120, %r110;
	@%p2 bra 	$L__BB1_4;
	and.b32  	%r110, %r1, 2147483632;
	neg.s32 	%r121, %r110;
	add.s64 	%rd25, %rd1, 32;
	mov.b32 	%r120, 0;
$L__BB1_3:
	.pragma "nounroll";
	ld.global.u32 	%r46, [%rd25+-32];
	add.s32 	%r47, %r46, %r120;
	ld.global.u32 	%r48, [%rd25+-28];
	add.s32 	%r49, %r48, %r47;
	ld.global.u32 	%r50, [%rd25+-24];
	add.s32 	%r51, %r50, %r49;
	ld.global.u32 	%r52, [%rd25+-20];
	add.s32 	%r53, %r52, %r51;
	ld.global.u32 	%r54, [%rd25+-16];
	add.s32 	%r55, %r54, %r53;
	ld.global.u32 	%r56, [%rd25+-12];
	add.s32 	%r57, %r56, %r55;
	ld.global.u32 	%r58, [%rd25+-8];
	add.s32 	%r59, %r58, %r57;
	ld.global.u32 	%r60, [%rd25+-4];
	add.s32 	%r61, %r60, %r59;
	ld.global.u32 	%r62, [%rd25];
	add.s32 	%r63, %r62, %r61;
	ld.global.u32 	%r64, [%rd25+4];
	add.s32 	%r65, %r64, %r63;
	ld.global.u32 	%r66, [%rd25+8];
	add.s32 	%r67, %r66, %r65;
	ld.global.u32 	%r68, [%rd25+12];
	add.s32 	%r69, %r68, %r67;
	ld.global.u32 	%r70, [%rd25+16];
	add.s32 	%r71, %r70, %r69;
	ld.global.u32 	%r72, [%rd25+20];
	add.s32 	%r73, %r72, %r71;
	ld.global.u32 	%r74, [%rd25+24];
	add.s32 	%r75, %r74, %r73;
	ld.global.u32 	%r76, [%rd25+28];
	add.s32 	%r120, %r76, %r75;
	add.s32 	%r121, %r121, 16;
	add.s64 	%rd25, %rd25, 64;
	setp.eq.s32 	%p3, %r121, 0;
	@%p3 bra 	$L__BB1_4;
	bra.uni 	$L__BB1_3;
$L__BB1_4:
	setp.eq.s32 	%p4, %r2, 0;
	@%p4 bra 	$L__BB1_13;
	and.b32  	%r8, %r1, 7;
	setp.lt.u32 	%p5, %r2, 8;
	@%p5 bra 	$L__BB1_7;
	mul.wide.u32 	%rd14, %r110, 4;
	add.s64 	%rd15, %rd1, %rd14;
	ld.global.u32 	%r78, [%rd15];
	add.s32 	%r79, %r78, %r120;
	ld.global.u32 	%r80, [%rd15+4];
	add.s32 	%r81, %r80, %r79;
	ld.global.u32 	%r82, [%rd15+8];
	add.s32 	%r83, %r82, %r81;
	ld.global.u32 	%r84, [%rd15+12];
	add.s32 	%r85, %r84, %r83;
	ld.global.u32 	%r86, [%rd15+16];
	add.s32 	%r87, %r86, %r85;
	ld.global.u32 	%r88, [%rd15+20];
	add.s32 	%r89, %r88, %r87;
	ld.global.u32 	%r90, [%rd15+24];
	add.s32 	%r91, %r90, %r89;
	ld.global.u32 	%r92, [%rd15+28];
	add.s32 	%r120, %r92, %r91;
	add.s32 	%r110, %r110, 8;
$L__BB1_7:
	setp.eq.s32 	%p6, %r8, 0;
	@%p6 bra 	$L__BB1_13;
	and.b32  	%r14, %r1, 3;
	setp.lt.u32 	%p7, %r8, 4;
	@%p7 bra 	$L__BB1_10;
	mul.wide.u32 	%rd16, %r110, 4;
	add.s64 	%rd17, %rd1, %rd16;
	ld.global.u32 	%r94, [%rd17];
	add.s32 	%r95, %r94, %r120;
	ld.global.u32 	%r96, [%rd17+4];
	add.s32 	%r97, %r96, %r95;
	ld.global.u32 	%r98, [%rd17+8];
	add.s32 	%r99, %r98, %r97;
	ld.global.u32 	%r100, [%rd17+12];
	add.s32 	%r120, %r100, %r99;
	add.s32 	%r110, %r110, 4;
$L__BB1_10:
	setp.eq.s32 	%p8, %r14, 0;
	@%p8 bra 	$L__BB1_13;
	mul.wide.u32 	%rd18, %r110, 4;
	add.s64 	%rd24, %rd1, %rd18;
	neg.s32 	%r118, %r14;
$L__BB1_12:
	.pragma "nounroll";
	ld.global.u32 	%r101, [%rd24];
	add.s32 	%r120, %r101, %r120;
	add.s64 	%rd24, %rd24, 4;
	add.s32 	%r118, %r118, 1;
	setp.ne.s32 	%p9, %r118, 0;
	@%p9 bra 	$L__BB1_12;
$L__BB1_13:
	mul.wide.u32 	%rd19, %r1, 4;
	add.s64 	%rd6, %rd1, %rd19;
	ld.global.u32 	%r126, [%rd6];
	setp.lt.s32 	%p10, %r126, 1;
	@%p10 bra 	$L__BB1_18;
	mov.u32 	%r103, %nctaid.x;
	div.u32 	%r104, %r41, %r103;
	mov.u32 	%r105, %tid.x;
	mad.lo.s32 	%r27, %r104, %r1, %r105;
	cvta.to.global.u64 	%rd7, %rd11;
	cvta.to.global.u64 	%rd8, %rd12;
	mov.b32 	%r127, 0;
	mov.u32 	%r125, %r127;
$L__BB1_15:
	add.s32 	%r106, %r27, %r125;
	mul.wide.s32 	%rd20, %r106, 4;
	add.s64 	%rd21, %rd7, %rd20;
	ld.global.u32 	%r35, [%rd21];
	and.b32  	%r107, %r35, -2147483647;
	setp.ne.s32 	%p11, %r107, 1;
	@%p11 bra 	$L__BB1_17;
	add.s32 	%r108, %r127, %r120;
	mul.wide.s32 	%rd22, %r108, 4;
	add.s64 	%rd23, %rd8, %rd22;
	st.global.u32 	[%rd23], %r35;
	add.s32 	%r127, %r127, 1;
	ld.global.u32 	%r126, [%rd6];
$L__BB1_17:
	add.s32 	%r125, %r125, 1;
	setp.lt.s32 	%p12, %r127, %r126;
	@%p12 bra 	$L__BB1_15;
$L__BB1_18:
	ret;

}


// ===== COMPILED SASS (sm_100) =====

	.target	sm_100

	.elftype	@"ET_EXEC"


//--------------------- .note.nv.tkinfo           --------------------------
	.section	.note.nv.tkinfo,"",@"SHT_NOTE"
	.sectionflags	@"SHF_NOTE_NV_TKINFO"
	.tkinfo
        /*0018*/ 	.word	0x00000002
        /*0030*/ 	.string	""
        /*0030*/ 	.string	"ptxas"
        /*0030*/ 	.string	"Cuda compilation tools, release 13.0, V13.0.88"
        /*0030*/ 	.string	"Build cuda_13.0.r13.0/compiler.36424714_0"
        /*0030*/ 	.string	"-arch sm_100 -m 64 "



//--------------------- .note.nv.cuinfo           --------------------------
	.section	.note.nv.cuinfo,"",@"SHT_NOTE"
	.sectionflags	@"SHF_NOTE_NV_CUINFO"
        /*0018*/ 	.short	0x0002
        /*001a*/ 	.short	0x0064
        /*001c*/ 	.short	0x0082
	.zero		2


//--------------------- .nv.info                  --------------------------
	.section	.nv.info,"",@"SHT_CUDA_INFO"
	.align	4


	//----- nvinfo : EIATTR_REGCOUNT
	.align		4
        /*0000*/ 	.byte	0x04, 0x2f
        /*0002*/ 	.short	(.L_1 - .L_0)
	.align		4
.L_0:
        /*0004*/ 	.word	index@(_Z15countodd_kernelPiS_S_i)
        /*0008*/ 	.word	0x00000020


	//----- nvinfo : EIATTR_FRAME_SIZE
	.align		4
.L_1:
        /*000c*/ 	.byte	0x04, 0x11
        /*000e*/ 	.short	(.L_3 - .L_2)
	.align		4
.L_2:
        /*0010*/ 	.word	index@(_Z15countodd_kernelPiS_S_i)
        /*0014*/ 	.word	0x00000000


	//----- nvinfo : EIATTR_REGCOUNT
	.align		4
.L_3:
        /*0018*/ 	.byte	0x04, 0x2f
        /*001a*/ 	.short	(.L_5 - .L_4)
	.align		4
.L_4:
        /*001c*/ 	.word	index@(_Z13getodd_kernelPiS_iS_)
        /*0020*/ 	.word	0x0000001a


	//----- nvinfo : EIATTR_FRAME_SIZE
	.align		4
.L_5:
        /*0024*/ 	.byte	0x04, 0x11
        /*0026*/ 	.short	(.L_7 - .L_6)
	.align		4
.L_6:
        /*0028*/ 	.word	index@(_Z13getodd_kernelPiS_iS_)
        /*002c*/ 	.word	0x00000000


	//----- nvinfo : EIATTR_MIN_STACK_SIZE
	.align		4
.L_7:
        /*0030*/ 	.byte	0x04, 0x12
        /*0032*/ 	.short	(.L_9 - .L_8)
	.align		4
.L_8:
        /*0034*/ 	.word	index@(_Z13getodd_kernelPiS_iS_)
        /*0038*/ 	.word	0x00000000


	//----- nvinfo : EIATTR_MIN_STACK_SIZE
	.align		4
.L_9:
        /*003c*/ 	.byte	0x04, 0x12
        /*003e*/ 	.short	(.L_11 - .L_10)
	.align		4
.L_10:
        /*0040*/ 	.word	index@(_Z15countodd_kernelPiS_S_i)
        /*0044*/ 	.word	0x00000000
.L_11:


//--------------------- .nv.compat                --------------------------
	.section	.nv.compat,"",@"SHT_CUDA_COMPAT_INFO"
	.align	4
        /*0000*/ 	.byte	0x02, 0x09, 0x00, 0x00, 0x02, 0x02, 0x01, 0x00, 0x02, 0x05, 0x05, 0x00, 0x03, 0x07, 0x01, 0x01
        /*0010*/ 	.byte	0x02, 0x03, 0x00, 0x00, 0x02, 0x06, 0x01, 0x00, 0x04, 0x0b, 0x08, 0x00, 0x09, 0x00, 0x00, 0x00
        /*0020*/ 	.byte	0x00, 0x00, 0x00, 0x00


//--------------------- .nv.info._Z13getodd_kernelPiS_iS_ --------------------------
	.section	.nv.info._Z13getodd_kernelPiS_iS_,"",@"SHT_CUDA_INFO"
	.sectionflags	@""
	.align	4


	//----- nvinfo : EIATTR_CUDA_API_VERSION
	.align		4
        /*0000*/ 	.byte	0x04, 0x37
        /*0002*/ 	.short	(.L_13 - .L_12)
.L_12:
        /*0004*/ 	.word	0x00000082


	//----- nvinfo : EIATTR_KPARAM_INFO
	.align		4
.L_13:
        /*0008*/ 	.byte	0x04, 0x17
        /*000a*/ 	.short	(.L_15 - .L_14)
.L_14:
        /*000c*/ 	.word	0x00000000
        /*0010*/ 	.short	0x0003
        /*0012*/ 	.short	0x0018
        /*0014*/ 	.byte	0x00, 0xf5, 0x21, 0x00


	//----- nvinfo : EIATTR_KPARAM_INFO
	.align		4
.L_15:
        /*0018*/ 	.byte	0x04, 0x17
        /*001a*/ 	.short	(.L_17 - .L_16)
.L_16:
        /*001c*/ 	.word	0x00000000
        /*0020*/ 	.short	0x0002
        /*0022*/ 	.short	0x0010
        /*0024*/ 	.byte	0x00, 0xf0, 0x11, 0x00


	//----- nvinfo : EIATTR_KPARAM_INFO
	.align		4
.L_17:
        /*0028*/ 	.byte	0x04, 0x17
        /*002a*/ 	.short	(.L_19 - .L_18)
.L_18:
        /*002c*/ 	.word	0x00000000
        /*0030*/ 	.short	0x0001
        /*0032*/ 	.short	0x0008
        /*0034*/ 	.byte	0x00, 0xf5, 0x21, 0x00


	//----- nvinfo : EIATTR_KPARAM_INFO
	.align		4
.L_19:
        /*0038*/ 	.byte	0x04, 0x17
        /*003a*/ 	.short	(.L_21 - .L_20)
.L_20:
        /*003c*/ 	.word	0x00000000
        /*0040*/ 	.short	0x0000
        /*0042*/ 	.short	0x0000
        /*0044*/ 	.byte	0x00, 0xf5, 0x21, 0x00


	//----- nvinfo : EIATTR_SPARSE_MMA_MASK
	.align		4
.L_21:
        /*0048*/ 	.byte	0x03, 0x50
        /*004a*/ 	.short	0x0000


	//----- nvinfo : EIATTR_MAXREG_COUNT
	.align		4
        /*004c*/ 	.byte	0x03, 0x1b
        /*004e*/ 	.short	0x00ff


	//----- nvinfo : EIATTR_MERCURY_ISA_VERSION
	.align		4
        /*0050*/ 	.byte	0x03, 0x5f
        /*0052*/ 	.short	0x0101


	//----- nvinfo : EIATTR_VRC_CTA_INIT_COUNT
	.align		4
        /*0054*/ 	.byte	0x02, 0x4a
	.zero		1
	.zero		1


	//----- nvinfo : EIATTR_EXIT_INSTR_OFFSETS
	.align		4
        /*0058*/ 	.byte	0x04, 0x1c
        /*005a*/ 	.short	(.L_23 - .L_22)


	//   ....[0]....
.L_22:
        /*005c*/ 	.word	0x00000630


	//   ....[1]....
        /*0060*/ 	.word	0x000008e0


	//----- nvinfo : EIATTR_CRS_STACK_SIZE
	.align		4
.L_23:
        /*0064*/ 	.byte	0x04, 0x1e
        /*0066*/ 	.short	(.L_25 - .L_24)
.L_24:
        /*0068*/ 	.word	0x00000000


	//----- nvinfo : EIATTR_CBANK_PARAM_SIZE
	.align		4
.L_25:
        /*006c*/ 	.byte	0x03, 0x19
        /*006e*/ 	.short	0x0020


	//----- nvinfo : EIATTR_PARAM_CBANK
	.align		4
        /*0070*/ 	.byte	0x04, 0x0a
        /*0072*/ 	.short	(.L_27 - .L_26)
	.align		4
.L_26:
        /*0074*/ 	.word	index@(.nv.constant0._Z13getodd_kernelPiS_iS_)
        /*0078*/ 	.short	0x0380
        /*007a*/ 	.short	0x0020


	//----- nvinfo : EIATTR_SW_WAR
	.align		4
.L_27:
        /*007c*/ 	.byte	0x04, 0x36
        /*007e*/ 	.short	(.L_29 - .L_28)
.L_28:
        /*0080*/ 	.word	0x00000008
.L_29:


//--------------------- .nv.info._Z15countodd_kernelPiS_S_i --------------------------
	.section	.nv.info._Z15countodd_kernelPiS_S_i,"",@"SHT_CUDA_INFO"
	.sectionflags	@""
	.align	4


	//----- nvinfo : EIATTR_CUDA_API_VERSION
	.align		4
        /*0000*/ 	.byte	0x04, 0x37
        /*0002*/ 	.short	(.L_31 - .L_30)
.L_30:
        /*0004*/ 	.word	0x00000082


	//----- nvinfo : EIATTR_KPARAM_INFO
	.align		4
.L_31:
        /*0008*/ 	.byte	0x04, 0x17
        /*000a*/ 	.short	(.L_33 - .L_32)
.L_32:
        /*000c*/ 	.word	0x00000000
        /*0010*/ 	.short	0x0003
        /*0012*/ 	.short	0x0018
        /*0014*/ 	.byte	0x00, 0xf0, 0x11, 0x00


	//----- nvinfo : EIATTR_KPARAM_INFO
	.align		4
.L_33:
        /*0018*/ 	.byte	0x04, 0x17
        /*001a*/ 	.short	(.L_35 - .L_34)
.L_34:
        /*001c*/ 	.word	0x00000000
        /*0020*/ 	.short	0x0002
        /*0022*/ 	.short	0x0010
        /*0024*/ 	.byte	0x00, 0xf5, 0x21, 0x00


	//----- nvinfo : EIATTR_KPARAM_INFO
	.align		4
.L_35:
        /*0028*/ 	.byte	0x04, 0x17
        /*002a*/ 	.short	(.L_37 - .L_36)
.L_36:
        /*002c*/ 	.word	0x00000000
        /*0030*/ 	.short	0x0001
        /*0032*/ 	.short	0x0008
        /*0034*/ 	.byte	0x00, 0xf5, 0x21, 0x00


	//----- nvinfo : EIATTR_KPARAM_INFO
	.align		4
.L_37:
        /*0038*/ 	.byte	0x04, 0x17
        /*003a*/ 	.short	(.L_39 - .L_38)
.L_38:
        /*003c*/ 	.word	0x00000000
        /*0040*/ 	.short	0x0000
        /*0042*/ 	.short	0x0000
        /*0044*/ 	.byte	0x00, 0xf5, 0x21, 0x00


	//----- nvinfo : EIATTR_SPARSE_MMA_MASK
	.align		4
.L_39:
        /*0048*/ 	.byte	0x03, 0x50
        /*004a*/ 	.short	0x0000


	//----- nvinfo : EIATTR_MAXREG_COUNT
	.align		4
        /*004c*/ 	.byte	0x03, 0x1b
        /*004e*/ 	.short	0x00ff


	//----- nvinfo : EIATTR_NUM_BARRIERS
	.align		4
        /*0050*/ 	.byte	0x02, 0x4c
        /*0052*/ 	.byte	0x01
	.zero		1


	//----- nvinfo : EIATTR_MERCURY_ISA_VERSION
	.align		4
        /*0054*/ 	.byte	0x03, 0x5f
        /*0056*/ 	.short	0x0101


	//----- nvinfo : EIATTR_VRC_CTA_INIT_COUNT
	.align		4
        /*0058*/ 	.byte	0x02, 0x4a
	.zero		1
	.zero		1


	//----- nvinfo : EIATTR_EXIT_INSTR_OFFSETS
	.align		4
        /*005c*/ 	.byte	0x04, 0x1c
        /*005e*/ 	.short	(.L_41 - .L_40)


	//   ....[0]....
.L_40:
        /*0060*/ 	.word	0x00001120


	//   ....[1]....
        /*0064*/ 	.word	0x000011c0


	//----- nvinfo : EIATTR_CRS_STACK_SIZE
	.align		4
.L_41:
        /*0068*/ 	.byte	0x04, 0x1e
        /*006a*/ 	.short	(.L_43 - .L_42)
.L_42:
        /*006c*/ 	.word	0x00000000


	//----- nvinfo : EIATTR_CBANK_PARAM_SIZE
	.align		4
.L_43:
        /*0070*/ 	.byte	0x03, 0x19
        /*0072*/ 	.short	0x001c


	//----- nvinfo : EIATTR_PARAM_CBANK
	.align		4
        /*0074*/ 	.byte	0x04, 0x0a
        /*0076*/ 	.short	(.L_45 - .L_44)
	.align		4
.L_44:
        /*0078*/ 	.word	index@(.nv.constant0._Z15countodd_kernelPiS_S_i)
        /*007c*/ 	.short	0x0380
        /*007e*/ 	.short	0x001c


	//----- nvinfo : EIATTR_SW_WAR
	.align		4
.L_45:
        /*0080*/ 	.byte	0x04, 0x36
        /*0082*/ 	.short	(.L_47 - .L_46)
.L_46:
        /*0084*/ 	.word	0x00000008
.L_47:


//--------------------- .nv.callgraph             --------------------------
	.section	.nv.callgraph,"",@"SHT_CUDA_CALLGRAPH"
	.align	4
	.sectionentsize	8
	.align		4
        /*0000*/ 	.word	0x00000000
	.align		4
        /*0004*/ 	.word	0xffffffff
	.align		4
        /*0008*/ 	.word	0x00000000
	.align		4
        /*000c*/ 	.word	0xfffffffe
	.align		4
        /*0010*/ 	.word	0x00000000
	.align		4
        /*0014*/ 	.word	0xfffffffd
	.align		4
        /*0018*/ 	.word	0x00000000
	.align		4
        /*001c*/ 	.word	0xfffffffc


//--------------------- .text._Z13getodd_kernelPiS_iS_ --------------------------
	.section	.text._Z13getodd_kernelPiS_iS_,"ax",@progbits
	.align	128
        .global         _Z13getodd_kernelPiS_iS_
        .type           _Z13getodd_kernelPiS_iS_,@function
        .size           _Z13getodd_kernelPiS_iS_,(.L_x_25 - _Z13getodd_kernelPiS_iS_)
        .other          _Z13getodd_kernelPiS_iS_,@"STO_CUDA_ENTRY STV_DEFAULT"
_Z13getodd_kernelPiS_iS_:
.text._Z13getodd_kernelPiS_iS_:
[----:B------:R-:W-:Y:S01]  /*0000*/  LDC R1, c[0x0][0x37c] ;  /* 0x0000df00ff017b82 */ /* 0x000fe20000000800 */
[----:B------:R-:W0:Y:S01]  /*0010*/  S2R R2, SR_CTAID.X ;  /* 0x0000000000027919 */ /* 0x000e220000002500 */
[----:B------:R-:W1:Y:S01]  /*0020*/  LDCU.64 UR6, c[0x0][0x358] ;  /* 0x00006b00ff0677ac */ /* 0x000e620008000a00 */
[----:B------:R-:W-:Y:S01]  /*0030*/  IMAD.MOV.U32 R0, RZ, RZ, RZ ;  /* 0x000000ffff007224 */ /* 0x000fe200078e00ff */
[----:B0-----:R-:W-:-:S13]  /*0040*/  ISETP.NE.AND P0, PT, R2, RZ, PT ;  /* 0x000000ff0200720c */ /* 0x001fda0003f05270 */
[----:B-1----:R-:W-:Y:S05]  /*0050*/  @!P0 BRA `(.L_x_0) ;  /* 0x0000000400648947 */ /* 0x002fea0003800000 */
[C---:B------:R-:W-:Y:S01]  /*0060*/  ISETP.GE.U32.AND P1, PT, R2.reuse, 0x10, PT ;  /* 0x000000100200780c */ /* 0x040fe20003f26070 */
[----:B------:R-:W-:Y:S01]  /*0070*/  IMAD.MOV.U32 R3, RZ, RZ, RZ ;  /* 0x000000ffff037224 */ /* 0x000fe200078e00ff */
[----:B------:R-:W-:Y:S01]  /*0080*/  LOP3.LUT R23, R2, 0xf, RZ, 0xc0, !PT ;  /* 0x0000000f02177812 */ /* 0x000fe200078ec0ff */
[----:B------:R-:W-:-:S03]  /*0090*/  IMAD.MOV.U32 R0, RZ, RZ, RZ ;  /* 0x000000ffff007224 */ /* 0x000fc600078e00ff */
[----:B------:R-:W-:-:S07]  /*00a0*/  ISETP.NE.AND P0, PT, R23, RZ, PT ;  /* 0x000000ff1700720c */ /* 0x000fce0003f05270 */
[----:B------:R-:W-:Y:S06]  /*00b0*/  @!P1 BRA `(.L_x_1) ;  /* 0x0000000000989947 */ /* 0x000fec0003800000 */
[----:B------:R-:W0:Y:S01]  /*00c0*/  LDCU.64 UR4, c[0x0][0x398] ;  /* 0x00007300ff0477ac */ /* 0x000e220008000a00 */
[----:B------:R-:W-:Y:S01]  /*00d0*/  LOP3.LUT R3, R2, 0x7ffffff0, RZ, 0xc0, !PT ;  /* 0x7ffffff002037812 */ /* 0x000fe200078ec0ff */
[----:B------:R-:W-:-:S04]  /*00e0*/  IMAD.MOV.U32 R0, RZ, RZ, RZ ;  /* 0x000000ffff007224 */ /* 0x000fc800078e00ff */
[----:B------:R-:W-:Y:S01]  /*00f0*/  IMAD.MOV R6, RZ, RZ, -R3 ;  /* 0x000000ffff067224 */ /* 0x000fe200078e0a03 */
[----:B0-----:R-:W-:-:S04]  /*0100*/  UIADD3 UR4, UP0, UPT, UR4, 0x20, URZ ;  /* 0x0000002004047890 */ /* 0x001fc8000ff1e0ff */
[----:B------:R-:W-:Y:S02]  /*0110*/  UIADD3.X UR5, UPT, UPT, URZ, UR5, URZ, UP0, !UPT ;  /* 0x00000005ff057290 */ /* 0x000fe400087fe4ff */
[----:B------:R-:W-:-:S04]  /*0120*/  IMAD.U32 R12, RZ, RZ, UR4 ;  /* 0x00000004ff0c7e24 */ /* 0x000fc8000f8e00ff */
[----:B------:R-:W-:-:S07]  /*0130*/  IMAD.U32 R5, RZ, RZ, UR5 ;  /* 0x00000005ff057e24 */ /* 0x000fce000f8e00ff */
.L_x_2:
[----:B------:R-:W-:-:S05]  /*0140*/  IMAD.MOV.U32 R4, RZ, RZ, R12 ;  /* 0x000000ffff047224 */ /* 0x000fca00078e000c */
[----:B------:R-:W2:Y:S04]  /*0150*/  LDG.E R11, desc[UR6][R4.64+-0x20] ;  /* 0xffffe006040b7981 */ /* 0x000ea8000c1e1900 */
[----:B------:R-:W2:Y:S04]  /*0160*/  LDG.E R12, desc[UR6][R4.64+-0x1c] ;  /* 0xffffe406040c7981 */ /* 0x000ea8000c1e1900 */
[----:B------:R-:W3:Y:S04]  /*0170*/  LDG.E R14, desc[UR6][R4.64+-0x18] ;  /* 0xffffe806040e7981 */ /* 0x000ee8000c1e1900 */
[----:B------:R-:W3:Y:S04]  /*0180*/  LDG.E R13, desc[UR6][R4.64+-0x14] ;  /* 0xffffec06040d7981 */ /* 0x000ee8000c1e1900 */
[----:B------:R-:W4:Y:S04]  /*0190*/  LDG.E R16, desc[UR6][R4.64+-0x10] ;  /* 0xfffff00604107981 */ /* 0x000f28000c1e1900 */
[----:B------:R-:W4:Y:S04]  /*01a0*/  LDG.E R15, desc[UR6][R4.64+-0xc] ;  /* 0xfffff406040f7981 */ /* 0x000f28000c1e1900 */
[----:B------:R-:W5:Y:S04]  /*01b0*/  LDG.E R18, desc[UR6][R4.64+-0x8] ;  /* 0xfffff80604127981 */ /* 0x000f68000c1e1900 */
        /* <DEDUP_REMOVED lines=8> */
[----:B------:R0:W5:Y:S01]  /*0240*/  LDG.E R7, desc[UR6][R4.64+0x1c] ;  /* 0x00001c0604077981 */ /* 0x000162000c1e1900 */
[----:B------:R-:W-:-:S05]  /*0250*/  VIADD R6, R6, 0x10 ;  /* 0x0000001006067836 */ /* 0x000fca0000000000 */
[----:B------:R-:W-:Y:S02]  /*0260*/  ISETP.NE.AND P1, PT, R6, RZ, PT ;  /* 0x000000ff0600720c */ /* 0x000fe40003f25270 */
[----:B--2---:R-:W-:Y:S02]  /*0270*/  IADD3 R11, PT, PT, R12, R11, R0 ;  /* 0x0000000b0c0b7210 */ /* 0x004fe40007ffe000 */
[----:B------:R-:W-:-:S05]  /*0280*/  IADD3 R12, P2, PT, R4, 0x40, RZ ;  /* 0x00000040040c7810 */ /* 0x000fca0007f5e0ff */
[----:B0-----:R-:W-:Y:S01]  /*0290*/  IMAD.X R5, RZ, RZ, R5, P2 ;  /* 0x000000ffff057224 */ /* 0x001fe200010e0605 */
[----:B---3--:R-:W-:-:S04]  /*02a0*/  IADD3 R11, PT, PT, R13, R14, R11 ;  /* 0x0000000e0d0b7210 */ /* 0x008fc80007ffe00b */
[----:B----4-:R-:W-:-:S04]  /*02b0*/  IADD3 R11, PT, PT, R15, R16, R11 ;  /* 0x000000100f0b7210 */ /* 0x010fc80007ffe00b */
[----:B-----5:R-:W-:-:S04]  /*02c0*/  IADD3 R11, PT, PT, R17, R18, R11 ;  /* 0x00000012110b7210 */ /* 0x020fc80007ffe00b */
[----:B------:R-:W-:-:S04]  /*02d0*/  IADD3 R11, PT, PT, R19, R20, R11 ;  /* 0x00000014130b7210 */ /* 0x000fc80007ffe00b */
[----:B------:R-:W-:-:S04]  /*02e0*/  IADD3 R11, PT, PT, R21, R22, R11 ;  /* 0x00000016150b7210 */ /* 0x000fc80007ffe00b */
[----:B------:R-:W-:-:S04]  /*02f0*/  IADD3 R9, PT, PT, R10, R9, R11 ;  /* 0x000000090a097210 */ /* 0x000fc80007ffe00b */
[----:B------:R-:W-:Y:S01]  /*0300*/  IADD3 R0, PT, PT, R7, R8, R9 ;  /* 0x0000000807007210 */ /* 0x000fe20007ffe009 */
[----:B------:R-:W-:Y:S06]  /*0310*/  @P1 BRA `(.L_x_2) ;  /* 0xfffffffc00881947 */ /* 0x000fec000383ffff */
.L_x_1:
[----:B------:R-:W-:Y:S05]  /*0320*/  @!P0 BRA `(.L_x_0) ;  /* 0x0000000000b08947 */ /* 0x000fea0003800000 */
[----:B------:R-:W-:Y:S02]  /*0330*/  ISETP.GE.U32.AND P0, PT, R23, 0x8, PT ;  /* 0x000000081700780c */ /* 0x000fe40003f06070 */
[----:B------:R-:W-:-:S04]  /*0340*/  LOP3.LUT R14, R2, 0x7, RZ, 0xc0, !PT ;  /* 0x00000007020e7812 */ /* 0x000fc800078ec0ff */
[----:B------:R-:W-:-:S07]  /*0350*/  ISETP.NE.AND P1, PT, R14, RZ, PT ;  /* 0x000000ff0e00720c */ /* 0x000fce0003f25270 */
[----:B------:R-:W-:Y:S06]  /*0360*/  @!P0 BRA `(.L_x_3) ;  /* 0x00000000003c8947 */ /* 0x000fec0003800000 */
[----:B------:R-:W0:Y:S02]  /*0370*/  LDC.64 R4, c[0x0][0x398] ;  /* 0x0000e600ff047b82 */ /* 0x000e240000000a00 */
[----:B0-----:R-:W-:-:S05]  /*0380*/  IMAD.WIDE.U32 R4, R3, 0x4, R4 ;  /* 0x0000000403047825 */ /* 0x001fca00078e0004 */
[----:B------:R-:W2:Y:S04]  /*0390*/  LDG.E R7, desc[UR6][R4.64] ;  /* 0x0000000604077981 */ /* 0x000ea8000c1e1900 */
[----:B------:R-:W2:Y:S04]  /*03a0*/  LDG.E R6, desc[UR6][R4.64+0x4] ;  /* 0x0000040604067981 */ /* 0x000ea8000c1e1900 */
[----:B------:R-:W3:Y:S04]  /*03b0*/  LDG.E R9, desc[UR6][R4.64+0x8] ;  /* 0x0000080604097981 */ /* 0x000ee8000c1e1900 */
[----:B------:R-:W3:Y:S04]  /*03c0*/  LDG.E R8, desc[UR6][R4.64+0xc] ;  /* 0x00000c0604087981 */ /* 0x000ee8000c1e1900 */
[----:B------:R-:W4:Y:S04]  /*03d0*/  LDG.E R11, desc[UR6][R4.64+0x10] ;  /* 0x00001006040b7981 */ /* 0x000f28000c1e1900 */
[----:B------:R-:W4:Y:S04]  /*03e0*/  LDG.E R10, desc[UR6][R4.64+0x14] ;  /* 0x00001406040a7981 */ /* 0x000f28000c1e1900 */
[----:B------:R-:W5:Y:S04]  /*03f0*/  LDG.E R13, desc[UR6][R4.64+0x18] ;  /* 0x00001806040d7981 */ /* 0x000f68000c1e1900 */
[----:B------:R-:W5:Y:S01]  /*0400*/  LDG.E R12, desc[UR6][R4.64+0x1c] ;  /* 0x00001c06040c7981 */ /* 0x000f62000c1e1900 */
[----:B------:R-:W-:Y:S01]  /*0410*/  VIADD R3, R3, 0x8 ;  /* 0x0000000803037836 */ /* 0x000fe20000000000 */
[----:B--2---:R-:W-:-:S04]  /*0420*/  IADD3 R6, PT, PT, R6, R7, R0 ;  /* 0x0000000706067210 */ /* 0x004fc80007ffe000 */
[----:B---3--:R-:W-:-:S04]  /*0430*/  IADD3 R6, PT, PT, R8, R9, R6 ;  /* 0x0000000908067210 */ /* 0x008fc80007ffe006 */
[----:B----4-:R-:W-:-:S04]  /*0440*/  IADD3 R6, PT, PT, R10, R11, R6 ;  /* 0x0000000b0a067210 */ /* 0x010fc80007ffe006 */
[----:B-----5:R-:W-:-:S07]  /*0450*/  IADD3 R0, PT, PT, R12, R13, R6 ;  /* 0x0000000d0c007210 */ /* 0x020fce0007ffe006 */
.L_x_3:
        /* <DEDUP_REMOVED lines=10> */
[----:B------:R-:W3:Y:S01]  /*0500*/  LDG.E R10, desc[UR6][R4.64+0xc] ;  /* 0x00000c06040a7981 */ /* 0x000ee2000c1e1900 */
[----:B------:R-:W-:Y:S01]  /*0510*/  VIADD R3, R3, 0x4 ;  /* 0x0000000403037836 */ /* 0x000fe20000000000 */
[----:B--2---:R-:W-:-:S04]  /*0520*/  IADD3 R0, PT, PT, R8, R7, R0 ;  /* 0x0000000708007210 */ /* 0x004fc80007ffe000 */
[----:B---3--:R-:W-:-:S07]  /*0530*/  IADD3 R0, PT, PT, R10, R9, R0 ;  /* 0x000000090a007210 */ /* 0x008fce0007ffe000 */
.L_x_4:
[----:B------:R-:W-:Y:S05]  /*0540*/  @!P1 BRA `(.L_x_0) ;  /* 0x0000000000289947 */ /* 0x000fea0003800000 */
[----:B------:R-:W0:Y:S01]  /*0550*/  LDC.64 R4, c[0x0][0x398] ;  /* 0x0000e600ff047b82 */ /* 0x000e220000000a00 */
[----:B------:R-:W-:Y:S02]  /*0560*/  IMAD.MOV R6, RZ, RZ, -R6 ;  /* 0x000000ffff067224 */ /* 0x000fe400078e0a06 */
[----:B0-----:R-:W-:-:S07]  /*0570*/  IMAD.WIDE.U32 R4, R3, 0x4, R4 ;  /* 0x0000000403047825 */ /* 0x001fce00078e0004 */
.L_x_5:
[----:B------:R0:W2:Y:S01]  /*0580*/  LDG.E R3, desc[UR6][R4.64] ;  /* 0x0000000604037981 */ /* 0x0000a2000c1e1900 */
[----:B------:R-:W-:-:S05]  /*0590*/  VIADD R6, R6, 0x1 ;  /* 0x0000000106067836 */ /* 0x000fca0000000000 */
[----:B------:R-:W-:Y:S02]  /*05a0*/  ISETP.NE.AND P0, PT, R6, RZ, PT ;  /* 0x000000ff0600720c */ /* 0x000fe40003f05270 */
[----:B0-----:R-:W-:-:S05]  /*05b0*/  IADD3 R4, P1, PT, R4, 0x4, RZ ;  /* 0x0000000404047810 */ /* 0x001fca0007f3e0ff */
[----:B------:R-:W-:Y:S01]  /*05c0*/  IMAD.X R5, RZ, RZ, R5, P1 ;  /* 0x000000ffff057224 */ /* 0x000fe200008e0605 */
[----:B--2---:R-:W-:-:S05]  /*05d0*/  IADD3 R0, PT, PT, R3, R0, RZ ;  /* 0x0000000003007210 */ /* 0x004fca0007ffe0ff */
[----:B------:R-:W-:Y:S05]  /*05e0*/  @P0 BRA `(.L_x_5) ;  /* 0xfffffffc00e40947 */ /* 0x000fea000383ffff */
.L_x_0:
[----:B------:R-:W0:Y:S02]  /*05f0*/  LDC.64 R4, c[0x0][0x398] ;  /* 0x0000e600ff047b82 */ /* 0x000e240000000a00 */
[----:B0-----:R-:W-:-:S05]  /*0600*/  IMAD.WIDE.U32 R4, R2, 0x4, R4 ;  /* 0x0000000402047825 */ /* 0x001fca00078e0004 */
[----:B------:R-:W2:Y:S02]  /*0610*/  LDG.E R3, desc[UR6][R4.64] ;  /* 0x0000000604037981 */ /* 0x000ea4000c1e1900 */
[----:B--2---:R-:W-:-:S13]  /*0620*/  ISETP.GE.AND P0, PT, R3, 0x1, PT ;  /* 0x000000010300780c */ /* 0x004fda0003f06270 */
[----:B------:R-:W-:Y:S05]  /*0630*/  @!P0 EXIT ;  /* 0x000000000000894d */ /* 0x000fea0003800000 */
[----:B------:R-:W0:Y:S01]  /*0640*/  LDCU UR4, c[0x0][0x370] ;  /* 0x00006e00ff0477ac */ /* 0x000e220008000800 */
[----:B------:R-:W1:Y:S01]  /*0650*/  LDC R10, c[0x0][0x390] ;  /* 0x0000e400ff0a7b82 */ /* 0x000e620000000800 */
[----:B------:R-:W-:Y:S01]  /*0660*/  CS2R R12, SRZ ;  /* 0x00000000000c7805 */ /* 0x000fe2000001ff00 */
[----:B0-----:R-:W0:Y:S01]  /*0670*/  I2F.U32.RP R8, UR4 ;  /* 0x0000000400087d06 */ /* 0x001e220008209000 */
[----:B------:R-:W-:-:S07]  /*0680*/  ISETP.NE.U32.AND P2, PT, RZ, UR4, PT ;  /* 0x00000004ff007c0c */ /* 0x000fce000bf45070 */
[----:B0-----:R-:W0:Y:S02]  /*0690*/  MUFU.RCP R8, R8 ;  /* 0x0000000800087308 */ /* 0x001e240000001000 */
[----:B0-----:R-:W-:-:S06]  /*06a0*/  VIADD R6, R8, 0xffffffe ;  /* 0x0ffffffe08067836 */ /* 0x001fcc0000000000 */
[----:B------:R0:W2:Y:S02]  /*06b0*/  F2I.FTZ.U32.TRUNC.NTZ R7, R6 ;  /* 0x0000000600077305 */ /* 0x0000a4000021f000 */
[----:B0-----:R-:W-:Y:S02]  /*06c0*/  IMAD.MOV.U32 R6, RZ, RZ, RZ ;  /* 0x000000ffff067224 */ /* 0x001fe400078e00ff */
[----:B--2---:R-:W-:-:S04]  /*06d0*/  IMAD.MOV R9, RZ, RZ, -R7 ;  /* 0x000000ffff097224 */ /* 0x004fc800078e0a07 */
[----:B------:R-:W-:-:S04]  /*06e0*/  IMAD R9, R9, UR4, RZ ;  /* 0x0000000409097c24 */ /* 0x000fc8000f8e02ff */
[----:B------:R-:W-:Y:S02]  /*06f0*/  IMAD.HI.U32 R7, R7, R9, R6 ;  /* 0x0000000907077227 */ /* 0x000fe400078e0006 */
[----:B------:R-:W0:Y:S04]  /*0700*/  LDC.64 R8, c[0x0][0x388] ;  /* 0x0000e200ff087b82 */ /* 0x000e280000000a00 */
[----:B-1----:R-:W-:-:S04]  /*0710*/  IMAD.HI.U32 R11, R7, R10, RZ ;  /* 0x0000000a070b7227 */ /* 0x002fc800078e00ff */
[----:B------:R-:W-:-:S04]  /*0720*/  IMAD.MOV R7, RZ, RZ, -R11 ;  /* 0x000000ffff077224 */ /* 0x000fc800078e0a0b */
[----:B------:R-:W-:Y:S02]  /*0730*/  IMAD R7, R7, UR4, R10 ;  /* 0x0000000407077c24 */ /* 0x000fe4000f8e020a */
[----:B------:R-:W1:Y:S03]  /*0740*/  S2R R10, SR_TID.X ;  /* 0x00000000000a7919 */ /* 0x000e660000002100 */
[----:B------:R-:W-:-:S13]  /*0750*/  ISETP.GE.U32.AND P0, PT, R7, UR4, PT ;  /* 0x0000000407007c0c */ /* 0x000fda000bf06070 */
[----:B------:R-:W-:Y:S02]  /*0760*/  @P0 VIADD R7, R7, -UR4 ;  /* 0x8000000407070c36 */ /* 0x000fe40008000000 */
[----:B------:R-:W-:-:S03]  /*0770*/  @P0 VIADD R11, R11, 0x1 ;  /* 0x000000010b0b0836 */ /* 0x000fc60000000000 */
[----:B------:R-:W-:Y:S02]  /*0780*/  ISETP.GE.U32.AND P1, PT, R7, UR4, PT ;  /* 0x0000000407007c0c */ /* 0x000fe4000bf26070 */
[----:B------:R-:W2:Y:S11]  /*0790*/  LDC.64 R6, c[0x0][0x380] ;  /* 0x0000e000ff067b82 */ /* 0x000eb60000000a00 */
[----:B------:R-:W-:-:S02]  /*07a0*/  @P1 IADD3 R11, PT, PT, R11, 0x1, RZ ;  /* 0x000000010b0b1810 */ /* 0x000fc40007ffe0ff */
[----:B------:R-:W-:-:S05]  /*07b0*/  @!P2 LOP3.LUT R11, RZ, UR4, RZ, 0x33, !PT ;  /* 0x00000004ff0bac12 */ /* 0x000fca000f8e33ff */
[----:B-1----:R-:W-:Y:S02]  /*07c0*/  IMAD R11, R11, R2, R10 ;  /* 0x000000020b0b7224 */ /* 0x002fe400078e020a */
[----:B0-----:R-:W-:-:S07]  /*07d0*/  IMAD.MOV.U32 R10, RZ, RZ, R3 ;  /* 0x000000ffff0a7224 */ /* 0x001fce00078e0003 */
.L_x_8:
[----:B0-----:R-:W-:-:S04]  /*07e0*/  IMAD.IADD R3, R11, 0x1, R12 ;  /* 0x000000010b037824 */ /* 0x001fc800078e020c */
[----:B--2---:R-:W-:-:S05]  /*07f0*/  IMAD.WIDE R2, R3, 0x4, R6 ;  /* 0x0000000403027825 */ /* 0x004fca00078e0206 */
[----:B------:R-:W2:Y:S01]  /*0800*/  LDG.E R15, desc[UR6][R2.64] ;  /* 0x00000006020f7981 */ /* 0x000ea2000c1e1900 */
[----:B------:R-:W-:Y:S01]  /*0810*/  BSSY.RECONVERGENT B0, `(.L_x_6) ;  /* 0x0000009000007945 */ /* 0x000fe20003800200 */
[----:B--2---:R-:W-:-:S04]  /*0820*/  LOP3.LUT R14, R15, 0x80000001, RZ, 0xc0, !PT ;  /* 0x800000010f0e7812 */ /* 0x004fc800078ec0ff */
[----:B------:R-:W-:-:S13]  /*0830*/  ISETP.NE.AND P0, PT, R14, 0x1, PT ;  /* 0x000000010e00780c */ /* 0x000fda0003f05270 */
[----:B------:R-:W-:Y:S05]  /*0840*/  @P0 BRA `(.L_x_7) ;  /* 0x0000000000140947 */ /* 0x000fea0003800000 */
[----:B------:R-:W-:-:S04]  /*0850*/  IMAD.IADD R3, R13, 0x1, R0 ;  /* 0x000000010d037824 */ /* 0x000fc800078e0200 */
[----:B------:R-:W-:-:S05]  /*0860*/  IMAD.WIDE R2, R3, 0x4, R8 ;  /* 0x0000000403027825 */ /* 0x000fca00078e0208 */
[----:B------:R0:W-:Y:S04]  /*0870*/  STG.E desc[UR6][R2.64], R15 ;  /* 0x0000000f02007986 */ /* 0x0001e8000c101906 */
[----:B------:R0:W5:Y:S01]  /*0880*/  LDG.E R10, desc[UR6][R4.64] ;  /* 0x00000006040a7981 */ /* 0x000162000c1e1900 */
[----:B------:R-:W-:-:S07]  /*0890*/  VIADD R13, R13, 0x1 ;  /* 0x000000010d0d7836 */ /* 0x000fce0000000000 */
.L_x_7:
[----:B------:R-:W-:Y:S05]  /*08a0*/  BSYNC.RECONVERGENT B0 ;  /* 0x0000000000007941 */ /* 0x000fea0003800200 */
.L_x_6:
[----:B-----5:R-:W-:Y:S01]  /*08b0*/  ISETP.GE.AND P0, PT, R13, R10, PT ;  /* 0x0000000a0d00720c */ /* 0x020fe20003f06270 */
[----:B------:R-:W-:-:S12]  /*08c0*/  VIADD R12, R12, 0x1 ;  /* 0x000000010c0c7836 */ /* 0x000fd80000000000 */
[----:B------:R-:W-:Y:S05]  /*08d0*/  @!P0 BRA `(.L_x_8) ;  /* 0xfffffffc00c08947 */ /* 0x000fea000383ffff */
[----:B------:R-:W-:Y:S05]  /*08e0*/  EXIT ;  /* 0x000000000000794d */ /* 0x000fea0003800000 */
.L_x_9:
[----:B------:R-:W-:-:S00]  /*08f0*/  BRA `(.L_x_9) ;  /* 0xfffffffc00fc7947 */ /* 0x000fc0000383ffff */
[----:B------:R-:W-:-:S00]  /*0900*/  NOP ;  /* 0x0000000000007918 */ /* 0x000fc00000000000 */
[----:B------:R-:W-:-:S00]  /*0910*/  NOP ;  /* 0x0000000000007918 */ /* 0x000fc00000000000 */
[----:B------:R-:W-:-:S00]  /*0920*/  NOP ;  /* 0x0000000000007918 */ /* 0x000fc00000000000 */
[----:B------:R-:W-:-:S00]  /*0930*/  NOP ;  /* 0x0000000000007918 */ /* 0x000fc00000000000 */
[----:B------:R-:W-:-:S00]  /*0940*/  NOP ;  /* 0x0000000000007918 */ /* 0x000fc00000000000 */
[----:B------:R-:W-:-:S00]  /*0950*/  NOP ;  /* 0x0000000000007918 */ /* 0x000fc00000000000 */
[----:B------:R-:W-:-:S00]  /*0960*/  NOP ;  /* 0x0000000000007918 */ /* 0x000fc00000000000 */
[----:B------:R-:W-:-:S00]  /*0970*/  NOP ;  /* 0x0000000000007918 */ /* 0x000fc00000000000 */
.L_x_25:


//--------------------- .text._Z15countodd_kernelPiS_S_i --------------------------
	.section	.text._Z15countodd_kernelPiS_S_i,"ax",@progbits
	.align	128
        .global         _Z15countodd_kernelPiS_S_i
        .type           _Z15countodd_kernelPiS_S_i,@function
        .size           _Z15countodd_kernelPiS_S_i,(.L_x_26 - _Z15countodd_kernelPiS_S_i)
        .other          _Z15countodd_kernelPiS_S_i,@"STO_CUDA_ENTRY STV_DEFAULT"
_Z15countodd_kernelPiS_S_i:
.text._Z15countodd_kernelPiS_S_i:
[----:B------:R-:W-:Y:S01]  /*0000*/  LDC R1, c[0x0][0x37c] ;  /* 0x0000df00ff017b82 */ /* 0x000fe20000000800 */
[----:B------:R-:W0:Y:S07]  /*0010*/  LDCU UR4, c[0x0][0x370] ;  /* 0x00006e00ff0477ac */ /* 0x000e2e0008000800 */
[----:B------:R-:W1:Y:S01]  /*0020*/  LDC R4, c[0x0][0x398] ;  /* 0x0000e600ff047b82 */ /* 0x000e620000000800 */
[----:B------:R-:W2:Y:S01]  /*0030*/  S2R R10, SR_TID.X ;  /* 0x00000000000a7919 */ /* 0x000ea20000002100 */
[----:B------:R-:W-:Y:S01]  /*0040*/  BSSY.RECONVERGENT B2, `(.L_x_10) ;  /* 0x00000f6000027945 */ /* 0x000fe20003800200 */
[----:B------:R-:W3:Y:S01]  /*0050*/  LDCU.64 UR6, c[0x0][0x358] ;  /* 0x00006b00ff0677ac */ /* 0x000ee20008000a00 */
[----:B------:R-:W-:Y:S01]  /*0060*/  IMAD.MOV.U32 R16, RZ, RZ, RZ ;  /* 0x000000ffff107224 */ /* 0x000fe200078e00ff */
[----:B0-----:R-:W0:Y:S01]  /*0070*/  I2F.U32.RP R0, UR4 ;  /* 0x0000000400007d06 */ /* 0x001e220008209000 */
[----:B------:R-:W-:-:S07]  /*0080*/  ISETP.NE.U32.AND P2, PT, RZ, UR4, PT ;  /* 0x00000004ff007c0c */ /* 0x000fce000bf45070 */
[----:B0-----:R-:W0:Y:S02]  /*0090*/  MUFU.RCP R0, R0 ;  /* 0x0000000000007308 */ /* 0x001e240000001000 */
[----:B0-----:R-:W-:Y:S02]  /*00a0*/  VIADD R2, R0, 0xffffffe ;  /* 0x0ffffffe00027836 */ /* 0x001fe40000000000 */
[----:B------:R-:W0:Y:S04]  /*00b0*/  S2R R0, SR_CTAID.X ;  /* 0x0000000000007919 */ /* 0x000e280000002500 */
[----:B------:R4:W5:Y:S02]  /*00c0*/  F2I.FTZ.U32.TRUNC.NTZ R3, R2 ;  /* 0x0000000200037305 */ /* 0x000964000021f000 */
[----:B----4-:R-:W-:-:S02]  /*00d0*/  IMAD.MOV.U32 R2, RZ, RZ, RZ ;  /* 0x000000ffff027224 */ /* 0x010fc400078e00ff */
[----:B-----5:R-:W-:-:S04]  /*00e0*/  IMAD.MOV R5, RZ, RZ, -R3 ;  /* 0x000000ffff057224 */ /* 0x020fc800078e0a03 */
[----:B------:R-:W-:-:S04]  /*00f0*/  IMAD R5, R5, UR4, RZ ;  /* 0x0000000405057c24 */ /* 0x000fc8000f8e02ff */
[----:B------:R-:W-:-:S06]  /*0100*/  IMAD.HI.U32 R3, R3, R5, R2 ;  /* 0x0000000503037227 */ /* 0x000fcc00078e0002 */
[----:B-1----:R-:W-:-:S04]  /*0110*/  IMAD.HI.U32 R3, R3, R4, RZ ;  /* 0x0000000403037227 */ /* 0x002fc800078e00ff */
[----:B------:R-:W-:-:S04]  /*0120*/  IMAD.MOV R5, RZ, RZ, -R3 ;  /* 0x000000ffff057224 */ /* 0x000fc800078e0a03 */
[----:B------:R-:W-:-:S05]  /*0130*/  IMAD R4, R5, UR4, R4 ;  /* 0x0000000405047c24 */ /* 0x000fca000f8e0204 */
[----:B------:R-:W-:-:S13]  /*0140*/  ISETP.GE.U32.AND P0, PT, R4, UR4, PT ;  /* 0x0000000404007c0c */ /* 0x000fda000bf06070 */
[----:B------:R-:W-:Y:S02]  /*0150*/  @P0 VIADD R4, R4, -UR4 ;  /* 0x8000000404040c36 */ /* 0x000fe40008000000 */
[----:B------:R-:W-:-:S03]  /*0160*/  @P0 VIADD R3, R3, 0x1 ;  /* 0x0000000103030836 */ /* 0x000fc60000000000 */
[----:B------:R-:W-:-:S13]  /*0170*/  ISETP.GE.U32.AND P1, PT, R4, UR4, PT ;  /* 0x0000000404007c0c */ /* 0x000fda000bf26070 */
[----:B------:R-:W-:Y:S01]  /*0180*/  @P1 VIADD R3, R3, 0x1 ;  /* 0x0000000103031836 */ /* 0x000fe20000000000 */
[----:B------:R-:W-:-:S05]  /*0190*/  @!P2 LOP3.LUT R3, RZ, UR4, RZ, 0x33, !PT ;  /* 0x00000004ff03ac12 */ /* 0x000fca000f8e33ff */
[----:B0-----:R-:W-:-:S04]  /*01a0*/  IMAD R11, R3, R0, RZ ;  /* 0x00000000030b7224 */ /* 0x001fc800078e02ff */
[----:B--2---:R-:W-:Y:S01]  /*01b0*/  IMAD.IADD R17, R11, 0x1, R10 ;  /* 0x000000010b117824 */ /* 0x004fe200078e020a */
[----:B------:R-:W-:-:S04]  /*01c0*/  IADD3 R2, PT, PT, R3, R11, RZ ;  /* 0x0000000b03027210 */ /* 0x000fc80007ffe0ff */
[----:B------:R-:W-:-:S13]  /*01d0*/  ISETP.GE.U32.AND P0, PT, R17, R2, PT ;  /* 0x000000021100720c */ /* 0x000fda0003f06070 */
[----:B---3--:R-:W-:Y:S05]  /*01e0*/  @P0 BRA `(.L_x_11) ;  /* 0x0000000c006c0947 */ /* 0x008fea0003800000 */
[----:B------:R-:W-:Y:S01]  /*01f0*/  LOP3.LUT R4, RZ, R11, RZ, 0x33, !PT ;  /* 0x0000000bff047212 */ /* 0x000fe200078e33ff */
[----:B------:R-:W-:Y:S01]  /*0200*/  BSSY.RECONVERGENT B1, `(.L_x_12) ;  /* 0x00000c9000017945 */ /* 0x000fe20003800200 */
[----:B------:R-:W-:Y:S01]  /*0210*/  VIADDMNMX.U32 R3, R17, 0x20, R2, !PT ;  /* 0x0000002011037846 */ /* 0x000fe20007800002 */
[----:B------:R-:W-:Y:S02]  /*0220*/  IMAD.MOV.U32 R16, RZ, RZ, RZ ;  /* 0x000000ffff107224 */ /* 0x000fe400078e00ff */
[----:B------:R-:W-:Y:S01]  /*0230*/  IMAD.MOV.U32 R12, RZ, RZ, RZ ;  /* 0x000000ffff0c7224 */ /* 0x000fe200078e00ff */
[----:B------:R-:W-:-:S04]  /*0240*/  IADD3 R3, PT, PT, -R10, R3, R4 ;  /* 0x000000030a037210 */ /* 0x000fc80007ffe104 */
[C---:B------:R-:W-:Y:S02]  /*0250*/  ISETP.GE.U32.AND P0, PT, R3.reuse, 0x60, PT ;  /* 0x000000600300780c */ /* 0x040fe40003f06070 */
[----:B------:R-:W-:-:S04]  /*0260*/  LEA.HI R3, R3, 0x1, RZ, 0x1b ;  /* 0x0000000103037811 */ /* 0x000fc800078fd8ff */
[----:B------:R-:W-:-:S07]  /*0270*/  LOP3.LUT R14, R3, 0x3, RZ, 0xc0, !PT ;  /* 0x00000003030e7812 */ /* 0x000fce00078ec0ff */
[----:B------:R-:W-:Y:S05]  /*0280*/  @!P0 BRA `(.L_x_13) ;  /* 0x0000000c00008947 */ /* 0x000fea0003800000 */
[----:B------:R-:W0:Y:S01]  /*0290*/  LDCU.64 UR4, c[0x0][0x380] ;  /* 0x00007000ff0477ac */ /* 0x000e220008000a00 */
[----:B------:R-:W-:Y:S01]  /*02a0*/  LOP3.LUT R13, R3, 0xffffffc, RZ, 0xc0, !PT ;  /* 0x0ffffffc030d7812 */ /* 0x000fe200078ec0ff */
[----:B------:R-:W-:Y:S01]  /*02b0*/  BSSY.RELIABLE B0, `(.L_x_14) ;  /* 0x00000a3000007945 */ /* 0x000fe20003800100 */
[----:B------:R-:W-:-:S03]  /*02c0*/  IMAD.MOV.U32 R16, RZ, RZ, RZ ;  /* 0x000000ffff107224 */ /* 0x000fc600078e00ff */
[----:B------:R-:W-:-:S05]  /*02d0*/  IMAD.MOV R13, RZ, RZ, -R13 ;  /* 0x000000ffff0d7224 */ /* 0x000fca00078e0a0d */
[----:B------:R-:W-:Y:S01]  /*02e0*/  ISETP.GE.AND P0, PT, R13, RZ, PT ;  /* 0x000000ff0d00720c */ /* 0x000fe20003f06270 */
[----:B0-----:R-:W-:-:S04]  /*02f0*/  UIADD3 UR4, UP0, UPT, UR4, 0x100, URZ ;  /* 0x0000010004047890 */ /* 0x001fc8000ff1e0ff */
[----:B------:R-:W-:Y:S02]  /*0300*/  UIADD3.X UR5, UPT, UPT, URZ, UR5, URZ, UP0, !UPT ;  /* 0x00000005ff057290 */ /* 0x000fe400087fe4ff */
[----:B------:R-:W-:-:S04]  /*0310*/  IMAD.U32 R2, RZ, RZ, UR4 ;  /* 0x00000004ff027e24 */ /* 0x000fc8000f8e00ff */
[----:B------:R-:W-:Y:S02]  /*0320*/  MOV R3, UR5 ;  /* 0x0000000500037c02 */ /* 0x000fe40008000f00 */
[----:B------:R-:W-:Y:S05]  /*0330*/  @P0 BRA `(.L_x_15) ;  /* 0x0000000800680947 */ /* 0x000fea0003800000 */
[----:B------:R-:W-:Y:S01]  /*0340*/  IMAD.MOV R4, RZ, RZ, -R13 ;  /* 0x000000ffff047224 */ /* 0x000fe200078e0a0d */
[----:B------:R-:W-:Y:S01]  /*0350*/  BSSY.RECONVERGENT B3, `(.L_x_16) ;  /* 0x0000061000037945 */ /* 0x000fe20003800200 */
[----:B------:R-:W-:-:S03]  /*0360*/  PLOP3.LUT P0, PT, PT, PT, PT, 0x80, 0x8 ;  /* 0x000000000008781c */ /* 0x000fc60003f0f070 */
[----:B------:R-:W-:-:S13]  /*0370*/  ISETP.GT.AND P1, PT, R4, 0xc, PT ;  /* 0x0000000c0400780c */ /* 0x000fda0003f24270 */
[----:B------:R-:W-:Y:S05]  /*0380*/  @!P1 BRA `(.L_x_17) ;  /* 0x0000000400749947 */ /* 0x000fea0003800000 */
[----:B------:R-:W-:-:S13]  /*0390*/  PLOP3.LUT P0, PT, PT, PT, PT, 0x8, 0x80 ;  /* 0x000000000080781c */ /* 0x000fda0003f0e170 */
.L_x_18:
[----:B------:R-:W-:-:S05]  /*03a0*/  IMAD.WIDE R8, R17, 0x4, R2 ;  /* 0x0000000411087825 */ /* 0x000fca00078e0202 */
[----:B------:R-:W2:Y:S04]  /*03b0*/  LDG.E R18, desc[UR6][R8.64+-0x100] ;  /* 0xffff000608127981 */ /* 0x000ea8000c1e1900 */
[----:B------:R-:W3:Y:S04]  /*03c0*/  LDG.E R15, desc[UR6][R8.64+-0x80] ;  /* 0xffff8006080f7981 */ /* 0x000ee8000c1e1900 */
[----:B------:R-:W4:Y:S01]  /*03d0*/  LDG.E R19, desc[UR6][R8.64] ;  /* 0x0000000608137981 */ /* 0x000f22000c1e1900 */
[----:B------:R-:W-:-:S03]  /*03e0*/  VIADD R5, R17, 0x80 ;  /* 0x0000008011057836 */ /* 0x000fc60000000000 */
[----:B------:R0:W5:Y:S01]  /*03f0*/  LDG.E R23, desc[UR6][R8.64+0x80] ;  /* 0x0000800608177981 */ /* 0x000162000c1e1900 */
[----:B------:R-:W-:-:S05]  /*0400*/  IMAD.WIDE R4, R5, 0x4, R2 ;  /* 0x0000000405047825 */ /* 0x000fca00078e0202 */
[----:B------:R-:W5:Y:S04]  /*0410*/  LDG.E R22, desc[UR6][R4.64+-0x100] ;  /* 0xffff000604167981 */ /* 0x000f68000c1e1900 */
[----:B------:R-:W5:Y:S04]  /*0420*/  LDG.E R21, desc[UR6][R4.64+-0x80] ;  /* 0xffff800604157981 */ /* 0x000f68000c1e1900 */
[----:B------:R-:W5:Y:S01]  /*0430*/  LDG.E R20, desc[UR6][R4.64] ;  /* 0x0000000604147981 */ /* 0x000f62000c1e1900 */
[----:B------:R-:W-:-:S03]  /*0440*/  VIADD R7, R17, 0x100 ;  /* 0x0000010011077836 */ /* 0x000fc60000000000 */
[----:B------:R-:W5:Y:S01]  /*0450*/  LDG.E R27, desc[UR6][R4.64+0x80] ;  /* 0x00008006041b7981 */ /* 0x000f62000c1e1900 */
[----:B------:R-:W-:-:S05]  /*0460*/  IMAD.WIDE R6, R7, 0x4, R2 ;  /* 0x0000000407067825 */ /* 0x000fca00078e0202 */
[----:B------:R-:W5:Y:S04]  /*0470*/  LDG.E R26, desc[UR6][R6.64+-0x100] ;  /* 0xffff0006061a7981 */ /* 0x000f68000c1e1900 */
[----:B------:R-:W5:Y:S04]  /*0480*/  LDG.E R25, desc[UR6][R6.64+-0x80] ;  /* 0xffff800606197981 */ /* 0x000f68000c1e1900 */
[----:B------:R-:W5:Y:S01]  /*0490*/  LDG.E R24, desc[UR6][R6.64] ;  /* 0x0000000606187981 */ /* 0x000f62000c1e1900 */
[----:B0-----:R-:W-:-:S04]  /*04a0*/  VIADD R9, R17, 0x180 ;  /* 0x0000018011097836 */ /* 0x001fc80000000000 */
[----:B------:R-:W-:Y:S01]  /*04b0*/  IMAD.WIDE R8, R9, 0x4, R2 ;  /* 0x0000000409087825 */ /* 0x000fe200078e0202 */
[----:B------:R0:W5:Y:S04]  /*04c0*/  LDG.E R6, desc[UR6][R6.64+0x80] ;  /* 0x0000800606067981 */ /* 0x000168000c1e1900 */
[----:B------:R-:W5:Y:S04]  /*04d0*/  LDG.E R29, desc[UR6][R8.64+-0x100] ;  /* 0xffff0006081d7981 */ /* 0x000f68000c1e1900 */
[----:B------:R-:W5:Y:S04]  /*04e0*/  LDG.E R28, desc[UR6][R8.64+-0x80] ;  /* 0xffff8006081c7981 */ /* 0x000f68000c1e1900 */
[----:B------:R-:W5:Y:S04]  /*04f0*/  LDG.E R4, desc[UR6][R8.64] ;  /* 0x0000000608047981 */ /* 0x000f68000c1e1900 */
[----:B------:R1:W5:Y:S01]  /*0500*/  LDG.E R5, desc[UR6][R8.64+0x80] ;  /* 0x0000800608057981 */ /* 0x000362000c1e1900 */
[----:B------:R-:W-:Y:S01]  /*0510*/  IADD3 R13, PT, PT, R13, 0x10, RZ ;  /* 0x000000100d0d7810 */ /* 0x000fe20007ffe0ff */
[----:B------:R-:W-:-:S02]  /*0520*/  VIADD R12, R12, 0x200 ;  /* 0x000002000c0c7836 */ /* 0x000fc40000000000 */
[----:B------:R-:W-:Y:S01]  /*0530*/  VIADD R17, R17, 0x200 ;  /* 0x0000020011117836 */ /* 0x000fe20000000000 */
[----:B--2---:R-:W-:-:S04]  /*0540*/  LOP3.LUT R18, R18, 0x80000001, RZ, 0xc0, !PT ;  /* 0x8000000112127812 */ /* 0x004fc800078ec0ff */
[----:B------:R-:W-:Y:S02]  /*0550*/  ISETP.NE.AND P1, PT, R18, 0x1, PT ;  /* 0x000000011200780c */ /* 0x000fe40003f25270 */
[----:B---3--:R-:W-:Y:S02]  /*0560*/  LOP3.LUT R15, R15, 0x80000001, RZ, 0xc0, !PT ;  /* 0x800000010f0f7812 */ /* 0x008fe400078ec0ff */
[----:B----4-:R-:W-:Y:S02]  /*0570*/  LOP3.LUT R19, R19, 0x80000001, RZ, 0xc0, !PT ;  /* 0x8000000113137812 */ /* 0x010fe400078ec0ff */
[----:B------:R-:W-:Y:S01]  /*0580*/  ISETP.NE.AND P2, PT, R15, 0x1, PT ;  /* 0x000000010f00780c */ /* 0x000fe20003f45270 */
[----:B------:R-:W-:Y:S01]  /*0590*/  VIADD R15, R16, 0x1 ;  /* 0x00000001100f7836 */ /* 0x000fe20000000000 */
[----:B-----5:R-:W-:-:S05]  /*05a0*/  LOP3.LUT R23, R23, 0x80000001, RZ, 0xc0, !PT ;  /* 0x8000000117177812 */ /* 0x020fca00078ec0ff */
[----:B------:R-:W-:Y:S02]  /*05b0*/  @P1 IADD3 R15, PT, PT, R16, RZ, RZ ;  /* 0x000000ff100f1210 */ /* 0x000fe40007ffe0ff */
[----:B------:R-:W-:-:S03]  /*05c0*/  ISETP.NE.AND P1, PT, R19, 0x1, PT ;  /* 0x000000011300780c */ /* 0x000fc60003f25270 */
[----:B0-----:R-:W-:Y:S02]  /*05d0*/  VIADD R7, R15, 0x1 ;  /* 0x000000010f077836 */ /* 0x001fe40000000000 */
[----:B------:R-:W-:Y:S01]  /*05e0*/  @P2 IMAD.MOV R7, RZ, RZ, R15 ;  /* 0x000000ffff072224 */ /* 0x000fe200078e020f */
[----:B------:R-:W-:Y:S02]  /*05f0*/  ISETP.NE.AND P2, PT, R23, 0x1, PT ;  /* 0x000000011700780c */ /* 0x000fe40003f45270 */
[----:B------:R-:W-:Y:S01]  /*0600*/  LOP3.LUT R22, R22, 0x80000001, RZ, 0xc0, !PT ;  /* 0x8000000116167812 */ /* 0x000fe200078ec0ff */
[----:B-1----:R-:W-:-:S04]  /*0610*/  VIADD R8, R7, 0x1 ;  /* 0x0000000107087836 */ /* 0x002fc80000000000 */
[----:B------:R-:W-:Y:S01]  /*0620*/  @P1 IMAD.MOV R8, RZ, RZ, R7 ;  /* 0x000000ffff081224 */ /* 0x000fe200078e0207 */
[----:B------:R-:W-:Y:S02]  /*0630*/  ISETP.NE.AND P1, PT, R22, 0x1, PT ;  /* 0x000000011600780c */ /* 0x000fe40003f25270 */
[----:B------:R-:W-:Y:S01]  /*0640*/  LOP3.LUT R21, R21, 0x80000001, RZ, 0xc0, !PT ;  /* 0x8000000115157812 */ /* 0x000fe200078ec0ff */
[----:B------:R-:W-:Y:S02]  /*0650*/  VIADD R7, R8, 0x1 ;  /* 0x0000000108077836 */ /* 0x000fe40000000000 */
[----:B------:R-:W-:Y:S01]  /*0660*/  @P2 IMAD.MOV R7, RZ, RZ, R8 ;  /* 0x000000ffff072224 */ /* 0x000fe200078e0208 */
[----:B------:R-:W-:Y:S02]  /*0670*/  ISETP.NE.AND P2, PT, R21, 0x1, PT ;  /* 0x000000011500780c */ /* 0x000fe40003f45270 */
[----:B------:R-:W-:Y:S02]  /*0680*/  LOP3.LUT R20, R20, 0x80000001, RZ, 0xc0, !PT ;  /* 0x8000000114147812 */ /* 0x000fe400078ec0ff */
[----:B------:R-:W-:-:S03]  /*0690*/  IADD3 R8, PT, PT, R7, 0x1, RZ ;  /* 0x0000000107087810 */ /* 0x000fc60007ffe0ff */
[----:B------:R-:W-:Y:S01]  /*06a0*/  @P1 IMAD.MOV R8, RZ, RZ, R7 ;  /* 0x000000ffff081224 */ /* 0x000fe200078e0207 */
[----:B------:R-:W-:Y:S02]  /*06b0*/  ISETP.NE.AND P1, PT, R20, 0x1, PT ;  /* 0x000000011400780c */ /* 0x000fe40003f25270 */
[----:B------:R-:W-:Y:S01]  /*06c0*/  LOP3.LUT R27, R27, 0x80000001, RZ, 0xc0, !PT ;  /* 0x800000011b1b7812 */ /* 0x000fe200078ec0ff */
[----:B------:R-:W-:Y:S02]  /*06d0*/  VIADD R7, R8, 0x1 ;  /* 0x0000000108077836 */ /* 0x000fe40000000000 */
[----:B------:R-:W-:Y:S01]  /*06e0*/  @P2 IMAD.MOV R7, RZ, RZ, R8 ;  /* 0x000000ffff072224 */ /* 0x000fe200078e0208 */
[----:B------:R-:W-:Y:S02]  /*06f0*/  ISETP.NE.AND P2, PT, R27, 0x1, PT ;  /* 0x000000011b00780c */ /* 0x000fe40003f45270 */
[----:B------:R-:W-:Y:S01]  /*0700*/  LOP3.LUT R26, R26, 0x80000001, RZ, 0xc0, !PT ;  /* 0x800000011a1a7812 */ /* 0x000fe200078ec0ff */
[----:B------:R-:W-:-:S04]  /*0710*/  VIADD R8, R7, 0x1 ;  /* 0x0000000107087836 */ /* 0x000fc80000000000 */
[----:B------:R-:W-:Y:S01]  /*0720*/  @P1 IMAD.MOV R8, RZ, RZ, R7 ;  /* 0x000000ffff081224 */ /* 0x000fe200078e0207 */
[----:B------:R-:W-:Y:S02]  /*0730*/  ISETP.NE.AND P1, PT, R26, 0x1, PT ;  /* 0x000000011a00780c */ /* 0x000fe40003f25270 */
[----:B------:R-:W-:Y:S01]  /*0740*/  LOP3.LUT R25, R25, 0x80000001, RZ, 0xc0, !PT ;  /* 0x8000000119197812 */ /* 0x000fe200078ec0ff */
[C---:B------:R-:W-:Y:S02]  /*0750*/  VIADD R7, R8.reuse, 0x1 ;  /* 0x0000000108077836 */ /* 0x040fe40000000000 */
[----:B------:R-:W-:Y:S02]  /*0760*/  @P2 IADD3 R7, PT, PT, R8, RZ, RZ ;  /* 0x000000ff08072210 */ /* 0x000fe40007ffe0ff */
[----:B------:R-:W-:Y:S02]  /*0770*/  ISETP.NE.AND P2, PT, R25, 0x1, PT ;  /* 0x000000011900780c */ /* 0x000fe40003f45270 */
[----:B------:R-:W-:Y:S01]  /*0780*/  LOP3.LUT R24, R24, 0x80000001, RZ, 0xc0, !PT ;  /* 0x8000000118187812 */ /* 0x000fe200078ec0ff */
[----:B------:R-:W-:-:S03]  /*0790*/  VIADD R8, R7, 0x1 ;  /* 0x0000000107087836 */ /* 0x000fc60000000000 */
[----:B------:R-:W-:Y:S01]  /*07a0*/  @P1 IMAD.MOV R8, RZ, RZ, R7 ;  /* 0x000000ffff081224 */ /* 0x000fe200078e0207 */
[----:B------:R-:W-:Y:S02]  /*07b0*/  ISETP.NE.AND P1, PT, R24, 0x1, PT ;  /* 0x000000011800780c */ /* 0x000fe40003f25270 */
[----:B------:R-:W-:Y:S01]  /*07c0*/  LOP3.LUT R6, R6, 0x80000001, RZ, 0xc0, !PT ;  /* 0x8000000106067812 */ /* 0x000fe200078ec0ff */
[----:B------:R-:W-:Y:S01]  /*07d0*/  VIADD R7, R8, 0x1 ;  /* 0x0000000108077836 */ /* 0x000fe20000000000 */
[----:B------:R-:W-:Y:S02]  /*07e0*/  LOP3.LUT R29, R29, 0x80000001, RZ, 0xc0, !PT ;  /* 0x800000011d1d7812 */ /* 0x000fe400078ec0ff */
[----:B------:R-:W-:Y:S01]  /*07f0*/  @P2 IMAD.MOV R7, RZ, RZ, R8 ;  /* 0x000000ffff072224 */ /* 0x000fe200078e0208 */
[----:B------:R-:W-:-:S03]  /*0800*/  ISETP.NE.AND P2, PT, R6, 0x1, PT ;  /* 0x000000010600780c */ /* 0x000fc60003f45270 */
[----:B------:R-:W-:-:S03]  /*0810*/  VIADD R6, R7, 0x1 ;  /* 0x0000000107067836 */ /* 0x000fc60000000000 */
[----:B------:R-:W-:Y:S01]  /*0820*/  @P1 IMAD.MOV R6, RZ, RZ, R7 ;  /* 0x000000ffff061224 */ /* 0x000fe200078e0207 */
[----:B------:R-:W-:Y:S02]  /*0830*/  ISETP.NE.AND P1, PT, R29, 0x1, PT ;  /* 0x000000011d00780c */ /* 0x000fe40003f25270 */
[----:B------:R-:W-:Y:S02]  /*0840*/  LOP3.LUT R28, R28, 0x80000001, RZ, 0xc0, !PT ;  /* 0x800000011c1c7812 */ /* 0x000fe400078ec0ff */
[----:B------:R-:W-:Y:S02]  /*0850*/  IADD3 R7, PT, PT, R6, 0x1, RZ ;  /* 0x0000000106077810 */ /* 0x000fe40007ffe0ff */
[----:B------:R-:W-:Y:S01]  /*0860*/  @P2 IMAD.MOV R7, RZ, RZ, R6 ;  /* 0x000000ffff072224 */ /* 0x000fe200078e0206 */
[----:B------:R-:W-:Y:S02]  /*0870*/  ISETP.NE.AND P2, PT, R28, 0x1, PT ;  /* 0x000000011c00780c */ /* 0x000fe40003f45270 */
[----:B------:R-:W-:Y:S01]  /*0880*/  LOP3.LUT R4, R4, 0x80000001, RZ, 0xc0, !PT ;  /* 0x8000000104047812 */ /* 0x000fe200078ec0ff */
[----:B------:R-:W-:-:S03]  /*0890*/  VIADD R6, R7, 0x1 ;  /* 0x0000000107067836 */ /* 0x000fc60000000000 */
[----:B------:R-:W-:Y:S01]  /*08a0*/  @P1 IMAD.MOV R6, RZ, RZ, R7 ;  /* 0x000000ffff061224 */ /* 0x000fe200078e0207 */
[----:B------:R-:W-:Y:S02]  /*08b0*/  ISETP.NE.AND P1, PT, R4, 0x1, PT ;  /* 0x000000010400780c */ /* 0x000fe40003f25270 */
[----:B------:R-:W-:Y:S01]  /*08c0*/  LOP3.LUT R5, R5, 0x80000001, RZ, 0xc0, !PT ;  /* 0x8000000105057812 */ /* 0x000fe200078ec0ff */
[----:B------:R-:W-:-:S03]  /*08d0*/  VIADD R4, R6, 0x1 ;  /* 0x0000000106047836 */ /* 0x000fc60000000000 */
[----:B------:R-:W-:Y:S01]  /*08e0*/  @P2 IMAD.MOV R4, RZ, RZ, R6 ;  /* 0x000000ffff042224 */ /* 0x000fe200078e0206 */
[----:B------:R-:W-:-:S03]  /*08f0*/  ISETP.NE.AND P2, PT, R5, 0x1, PT ;  /* 0x000000010500780c */ /* 0x000fc60003f45270 */
[----:B------:R-:W-:-:S03]  /*0900*/  VIADD R5, R4, 0x1 ;  /* 0x0000000104057836 */ /* 0x000fc60000000000 */
[----:B------:R-:W-:Y:S01]  /*0910*/  @P1 IMAD.MOV R5, RZ, RZ, R4 ;  /* 0x000000ffff051224 */ /* 0x000fe200078e0204 */
[----:B------:R-:W-:-:S03]  /*0920*/  ISETP.GE.AND P1, PT, R13, -0xc, PT ;  /* 0xfffffff40d00780c */ /* 0x000fc60003f26270 */
[----:B------:R-:W-:-:S03]  /*0930*/  VIADD R16, R5, 0x1 ;  /* 0x0000000105107836 */ /* 0x000fc60000000000 */
[----:B------:R-:W-:-:S07]  /*0940*/  @P2 IMAD.MOV R16, RZ, RZ, R5 ;  /* 0x000000ffff102224 */ /* 0x000fce00078e0205 */
[----:B------:R-:W-:Y:S05]  /*0950*/  @!P1 BRA `(.L_x_18) ;  /* 0xfffffff800909947 */ /* 0x000fea000383ffff */
.L_x_17:
[----:B------:R-:W-:Y:S05]  /*0960*/  BSYNC.RECONVERGENT B3 ;  /* 0x0000000000037941 */ /* 0x000fea0003800200 */
.L_x_16:
[----:B------:R-:W-:Y:S01]  /*0970*/  IMAD.MOV R4, RZ, RZ, -R13 ;  /* 0x000000ffff047224 */ /* 0x000fe200078e0a0d */
[----:B------:R-:W-:Y:S04]  /*0980*/  BSSY.RECONVERGENT B3, `(.L_x_19) ;  /* 0x0000032000037945 */ /* 0x000fe80003800200 */
[----:B------:R-:W-:-:S13]  /*0990*/  ISETP.GT.AND P1, PT, R4, 0x4, PT ;  /* 0x000000040400780c */ /* 0x000fda0003f24270 */
[----:B------:R-:W-:Y:S05]  /*09a0*/  @!P1 BRA `(.L_x_20) ;  /* 0x0000000000bc9947 */ /* 0x000fea0003800000 */
[----:B------:R-:W-:-:S05]  /*09b0*/  IMAD.WIDE R8, R17, 0x4, R2 ;  /* 0x0000000411087825 */ /* 0x000fca00078e0202 */
[----:B------:R-:W2:Y:S04]  /*09c0*/  LDG.E R15, desc[UR6][R8.64+-0x100] ;  /* 0xffff0006080f7981 */ /* 0x000ea8000c1e1900 */
[----:B------:R-:W3:Y:S04]  /*09d0*/  LDG.E R18, desc[UR6][R8.64+-0x80] ;  /* 0xffff800608127981 */ /* 0x000ee8000c1e1900 */
[----:B------:R-:W4:Y:S01]  /*09e0*/  LDG.E R19, desc[UR6][R8.64] ;  /* 0x0000000608137981 */ /* 0x000f22000c1e1900 */
[----:B------:R-:W-:-:S03]  /*09f0*/  IADD3 R5, PT, PT, R17, 0x80, RZ ;  /* 0x0000008011057810 */ /* 0x000fc60007ffe0ff */
[----:B------:R-:W5:Y:S02]  /*0a00*/  LDG.E R20, desc[UR6][R8.64+0x80] ;  /* 0x0000800608147981 */ /* 0x000f64000c1e1900 */
[----:B------:R-:W-:-:S05]  /*0a10*/  IMAD.WIDE R4, R5, 0x4, R2 ;  /* 0x0000000405047825 */ /* 0x000fca00078e0202 */
[----:B------:R-:W5:Y:S04]  /*0a20*/  LDG.E R21, desc[UR6][R4.64+-0x100] ;  /* 0xffff000604157981 */ /* 0x000f68000c1e1900 */
[----:B------:R-:W5:Y:S04]  /*0a30*/  LDG.E R22, desc[UR6][R4.64+-0x80] ;  /* 0xffff800604167981 */ /* 0x000f68000c1e1900 */
[----:B------:R-:W5:Y:S04]  /*0a40*/  LDG.E R6, desc[UR6][R4.64] ;  /* 0x0000000604067981 */ /* 0x000f68000c1e1900 */
[----:B------:R0:W5:Y:S01]  /*0a50*/  LDG.E R7, desc[UR6][R4.64+0x80] ;  /* 0x0000800604077981 */ /* 0x000162000c1e1900 */
[----:B------:R-:W-:-:S02]  /*0a60*/  VIADD R12, R12, 0x100 ;  /* 0x000001000c0c7836 */ /* 0x000fc40000000000 */
[----:B------:R-:W-:Y:S02]  /*0a70*/  VIADD R13, R13, 0x8 ;  /* 0x000000080d0d7836 */ /* 0x000fe40000000000 */
[----:B------:R-:W-:Y:S01]  /*0a80*/  VIADD R17, R17, 0x100 ;  /* 0x0000010011117836 */ /* 0x000fe20000000000 */
[----:B--2---:R-:W-:-:S04]  /*0a90*/  LOP3.LUT R15, R15, 0x80000001, RZ, 0xc0, !PT ;  /* 0x800000010f0f7812 */ /* 0x004fc800078ec0ff */
[----:B------:R-:W-:Y:S01]  /*0aa0*/  ISETP.NE.AND P0, PT, R15, 0x1, PT ;  /* 0x000000010f00780c */ /* 0x000fe20003f05270 */
[----:B------:R-:W-:Y:S01]  /*0ab0*/  VIADD R15, R16, 0x1 ;  /* 0x00000001100f7836 */ /* 0x000fe20000000000 */
[----:B---3--:R-:W-:Y:S02]  /*0ac0*/  LOP3.LUT R18, R18, 0x80000001, RZ, 0xc0, !PT ;  /* 0x8000000112127812 */ /* 0x008fe400078ec0ff */
[----:B----4-:R-:W-:Y:S02]  /*0ad0*/  LOP3.LUT R19, R19, 0x80000001, RZ, 0xc0, !PT ;  /* 0x8000000113137812 */ /* 0x010fe400078ec0ff */
[----:B------:R-:W-:Y:S02]  /*0ae0*/  ISETP.NE.AND P1, PT, R18, 0x1, PT ;  /* 0x000000011200780c */ /* 0x000fe40003f25270 */
[----:B-----5:R-:W-:-:S05]  /*0af0*/  LOP3.LUT R20, R20, 0x80000001, RZ, 0xc0, !PT ;  /* 0x8000000114147812 */ /* 0x020fca00078ec0ff */
[----:B------:R-:W-:Y:S01]  /*0b00*/  @P0 IMAD.MOV R15, RZ, RZ, R16 ;  /* 0x000000ffff0f0224 */ /* 0x000fe200078e0210 */
[----:B------:R-:W-:Y:S02]  /*0b10*/  ISETP.NE.AND P0, PT, R19, 0x1, PT ;  /* 0x000000011300780c */ /* 0x000fe40003f05270 */
[----:B------:R-:W-:Y:S01]  /*0b20*/  LOP3.LUT R21, R21, 0x80000001, RZ, 0xc0, !PT ;  /* 0x8000000115157812 */ /* 0x000fe200078ec0ff */
[----:B------:R-:W-:Y:S02]  /*0b30*/  VIADD R8, R15, 0x1 ;  /* 0x000000010f087836 */ /* 0x000fe40000000000 */
[----:B------:R-:W-:Y:S01]  /*0b40*/  @P1 IMAD.MOV R8, RZ, RZ, R15 ;  /* 0x000000ffff081224 */ /* 0x000fe200078e020f */
[----:B------:R-:W-:Y:S02]  /*0b50*/  ISETP.NE.AND P1, PT, R20, 0x1, PT ;  /* 0x000000011400780c */ /* 0x000fe40003f25270 */
[----:B------:R-:W-:Y:S01]  /*0b60*/  LOP3.LUT R22, R22, 0x80000001, RZ, 0xc0, !PT ;  /* 0x8000000116167812 */ /* 0x000fe200078ec0ff */
[----:B0-----:R-:W-:Y:S01]  /*0b70*/  VIADD R4, R8, 0x1 ;  /* 0x0000000108047836 */ /* 0x001fe20000000000 */
[----:B------:R-:W-:-:S03]  /*0b80*/  LOP3.LUT R6, R6, 0x80000001, RZ, 0xc0, !PT ;  /* 0x8000000106067812 */ /* 0x000fc600078ec0ff */
[----:B------:R-:W-:Y:S01]  /*0b90*/  @P0 IMAD.MOV R4, RZ, RZ, R8 ;  /* 0x000000ffff040224 */ /* 0x000fe200078e0208 */
[----:B------:R-:W-:Y:S02]  /*0ba0*/  ISETP.NE.AND P0, PT, R21, 0x1, PT ;  /* 0x000000011500780c */ /* 0x000fe40003f05270 */
[----:B------:R-:W-:Y:S02]  /*0bb0*/  LOP3.LUT R7, R7, 0x80000001, RZ, 0xc0, !PT ;  /* 0x8000000107077812 */ /* 0x000fe400078ec0ff */
[----:B------:R-:W-:Y:S01]  /*0bc0*/  IADD3 R5, PT, PT, R4, 0x1, RZ ;  /* 0x0000000104057810 */ /* 0x000fe20007ffe0ff */
[----:B------:R-:W-:Y:S01]  /*0bd0*/  @P1 IMAD.MOV R5, RZ, RZ, R4 ;  /* 0x000000ffff051224 */ /* 0x000fe200078e0204 */
[----:B------:R-:W-:-:S03]  /*0be0*/  ISETP.NE.AND P1, PT, R22, 0x1, PT ;  /* 0x000000011600780c */ /* 0x000fc60003f25270 */
[----:B------:R-:W-:-:S04]  /*0bf0*/  VIADD R4, R5, 0x1 ;  /* 0x0000000105047836 */ /* 0x000fc80000000000 */
[----:B------:R-:W-:Y:S01]  /*0c00*/  @P0 IMAD.MOV R4, RZ, RZ, R5 ;  /* 0x000000ffff040224 */ /* 0x000fe200078e0205 */
[----:B------:R-:W-:-:S03]  /*0c10*/  ISETP.NE.AND P0, PT, R6, 0x1, PT ;  /* 0x000000010600780c */ /* 0x000fc60003f05270 */
[----:B------:R-:W-:Y:S02]  /*0c20*/  VIADD R5, R4, 0x1 ;  /* 0x0000000104057836 */ /* 0x000fe40000000000 */
[----:B------:R-:W-:Y:S01]  /*0c30*/  @P1 IMAD.MOV R5, RZ, RZ, R4 ;  /* 0x000000ffff051224 */ /* 0x000fe200078e0204 */
[----:B------:R-:W-:-:S03]  /*0c40*/  ISETP.NE.AND P1, PT, R7, 0x1, PT ;  /* 0x000000010700780c */ /* 0x000fc60003f25270 */
[----:B------:R-:W-:-:S04]  /*0c50*/  VIADD R4, R5, 0x1 ;  /* 0x0000000105047836 */ /* 0x000fc80000000000 */
[----:B------:R-:W-:Y:S02]  /*0c60*/  @P0 IADD3 R4, PT, PT, R5, RZ, RZ ;  /* 0x000000ff05040210 */ /* 0x000fe40007ffe0ff */
[----:B------:R-:W-:-:S03]  /*0c70*/  PLOP3.LUT P0, PT, PT, PT, PT, 0x8, 0x80 ;  /* 0x000000000080781c */ /* 0x000fc60003f0e170 */
[----:B------:R-:W-:Y:S02]  /*0c80*/  VIADD R16, R4, 0x1 ;  /* 0x0000000104107836 */ /* 0x000fe40000000000 */
[----:B------:R-:W-:-:S08]  /*0c90*/  @P1 IMAD.MOV R16, RZ, RZ, R4 ;  /* 0x000000ffff101224 */ /* 0x000fd000078e0204 */
.L_x_20:
[----:B------:R-:W-:Y:S05]  /*0ca0*/  BSYNC.RECONVERGENT B3 ;  /* 0x0000000000037941 */ /* 0x000fea0003800200 */
.L_x_19:
[----:B------:R-:W-:-:S13]  /*0cb0*/  ISETP.NE.OR P0, PT, R13, RZ, P0 ;  /* 0x000000ff0d00720c */ /* 0x000fda0000705670 */
[----:B------:R-:W-:Y:S05]  /*0cc0*/  @!P0 BREAK.RELIABLE B0 ;  /* 0x0000000000008942 */ /* 0x000fea0003800100 */
[----:B------:R-:W-:Y:S05]  /*0cd0*/  @!P0 BRA `(.L_x_13) ;  /* 0x00000000006c8947 */ /* 0x000fea0003800000 */
.L_x_15:
[----:B------:R-:W-:Y:S05]  /*0ce0*/  BSYNC.RELIABLE B0 ;  /* 0x0000000000007941 */ /* 0x000fea0003800100 */
.L_x_14:
[----:B------:R-:W-:-:S05]  /*0cf0*/  IMAD.WIDE R4, R17, 0x4, R2 ;  /* 0x0000000411047825 */ /* 0x000fca00078e0202 */
[----:B------:R-:W2:Y:S04]  /*0d00*/  LDG.E R6, desc[UR6][R4.64+-0x100] ;  /* 0xffff000604067981 */ /* 0x000ea8000c1e1900 */
[----:B------:R-:W3:Y:S04]  /*0d10*/  LDG.E R7, desc[UR6][R4.64+-0x80] ;  /* 0xffff800604077981 */ /* 0x000ee8000c1e1900 */
[----:B------:R-:W4:Y:S04]  /*0d20*/  LDG.E R8, desc[UR6][R4.64] ;  /* 0x0000000604087981 */ /* 0x000f28000c1e1900 */
[----:B------:R-:W5:Y:S01]  /*0d30*/  LDG.E R9, desc[UR6][R4.64+0x80] ;  /* 0x0000800604097981 */ /* 0x000f62000c1e1900 */
[----:B------:R-:W-:Y:S01]  /*0d40*/  VIADD R13, R13, 0x4 ;  /* 0x000000040d0d7836 */ /* 0x000fe20000000000 */
[----:B------:R-:W-:Y:S01]  /*0d50*/  IADD3 R12, PT, PT, R12, 0x80, RZ ;  /* 0x000000800c0c7810 */ /* 0x000fe20007ffe0ff */
        /* <DEDUP_REMOVED lines=8> */
[----:B------:R-:W-:Y:S02]  /*0de0*/  @P0 IADD3 R6, PT, PT, R16, RZ, RZ ;  /* 0x000000ff10060210 */ /* 0x000fe40007ffe0ff */
[----:B------:R-:W-:-:S03]  /*0df0*/  ISETP.NE.AND P0, PT, R8, 0x1, PT ;  /* 0x000000010800780c */ /* 0x000fc60003f05270 */
[----:B------:R-:W-:Y:S02]  /*0e00*/  VIADD R7, R6, 0x1 ;  /* 0x0000000106077836 */ /* 0x000fe40000000000 */
[----:B------:R-:W-:Y:S01]  /*0e10*/  @P1 IMAD.MOV R7, RZ, RZ, R6 ;  /* 0x000000ffff071224 */ /* 0x000fe200078e0206 */
[----:B------:R-:W-:-:S03]  /*0e20*/  ISETP.NE.AND P1, PT, R9, 0x1, PT ;  /* 0x000000010900780c */ /* 0x000fc60003f25270 */
[----:B------:R-:W-:-:S04]  /*0e30*/  VIADD R4, R7, 0x1 ;  /* 0x0000000107047836 */ /* 0x000fc80000000000 */
[----:B------:R-:W-:Y:S01]  /*0e40*/  @P0 IMAD.MOV R4, RZ, RZ, R7 ;  /* 0x000000ffff040224 */ /* 0x000fe200078e0207 */
[----:B------:R-:W-:-:S03]  /*0e50*/  ISETP.NE.AND P0, PT, R13, RZ, PT ;  /* 0x000000ff0d00720c */ /* 0x000fc60003f05270 */
[----:B------:R-:W-:Y:S02]  /*0e60*/  VIADD R16, R4, 0x1 ;  /* 0x0000000104107836 */ /* 0x000fe40000000000 */
[----:B------:R-:W-:-:S08]  /*0e70*/  @P1 IMAD.MOV R16, RZ, RZ, R4 ;  /* 0x000000ffff101224 */ /* 0x000fd000078e0204 */
[----:B------:R-:W-:Y:S05]  /*0e80*/  @P0 BRA `(.L_x_14) ;  /* 0xfffffffc00980947 */ /* 0x000fea000383ffff */
.L_x_13:
[----:B------:R-:W-:Y:S05]  /*0e90*/  BSYNC.RECONVERGENT B1 ;  /* 0x0000000000017941 */ /* 0x000fea0003800200 */
.L_x_12:
[----:B------:R-:W-:-:S13]  /*0ea0*/  ISETP.NE.AND P0, PT, R14, RZ, PT ;  /* 0x000000ff0e00720c */ /* 0x000fda0003f05270 */
[----:B------:R-:W-:Y:S05]  /*0eb0*/  @!P0 BRA `(.L_x_11) ;  /* 0x0000000000388947 */ /* 0x000fea0003800000 */
[----:B------:R-:W0:Y:S01]  /*0ec0*/  LDC.64 R4, c[0x0][0x380] ;  /* 0x0000e000ff047b82 */ /* 0x000e220000000a00 */
[----:B------:R-:W-:Y:S01]  /*0ed0*/  IADD3 R11, PT, PT, R11, R10, R12 ;  /* 0x0000000a0b0b7210 */ /* 0x000fe20007ffe00c */
[----:B------:R-:W-:-:S07]  /*0ee0*/  IMAD.MOV R14, RZ, RZ, -R14 ;  /* 0x000000ffff0e7224 */ /* 0x000fce00078e0a0e */
.L_x_21:
[----:B0-----:R-:W-:-:S06]  /*0ef0*/  IMAD.WIDE R2, R11, 0x4, R4 ;  /* 0x000000040b027825 */ /* 0x001fcc00078e0204 */
[----:B------:R-:W2:Y:S01]  /*0f00*/  LDG.E R2, desc[UR6][R2.64] ;  /* 0x0000000602027981 */ /* 0x000ea2000c1e1900 */
[----:B------:R-:W-:Y:S01]  /*0f10*/  VIADD R14, R14, 0x1 ;  /* 0x000000010e0e7836 */ /* 0x000fe20000000000 */
[----:B------:R-:W-:-:S04]  /*0f20*/  IADD3 R11, PT, PT, R11, 0x20, RZ ;  /* 0x000000200b0b7810 */ /* 0x000fc80007ffe0ff */
[----:B------:R-:W-:Y:S02]  /*0f30*/  ISETP.NE.AND P1, PT, R14, RZ, PT ;  /* 0x000000ff0e00720c */ /* 0x000fe40003f25270 */
[----:B--2---:R-:W-:-:S04]  /*0f40*/  LOP3.LUT R6, R2, 0x80000001, RZ, 0xc0, !PT ;  /* 0x8000000102067812 */ /* 0x004fc800078ec0ff */
[----:B------:R-:W-:Y:S01]  /*0f50*/  ISETP.NE.AND P0, PT, R6, 0x1, PT ;  /* 0x000000010600780c */ /* 0x000fe20003f05270 */
[----:B------:R-:W-:-:S12]  /*0f60*/  VIADD R6, R16, 0x1 ;  /* 0x0000000110067836 */ /* 0x000fd80000000000 */
[----:B------:R-:W-:-:S04]  /*0f70*/  @P0 IMAD.MOV R6, RZ, RZ, R16 ;  /* 0x000000ffff060224 */ /* 0x000fc800078e0210 */
[----:B------:R-:W-:Y:S01]  /*0f80*/  IMAD.MOV.U32 R16, RZ, RZ, R6 ;  /* 0x000000ffff107224 */ /* 0x000fe200078e0006 */
[----:B------:R-:W-:Y:S06]  /*0f90*/  @P1 BRA `(.L_x_21) ;  /* 0xfffffffc00d41947 */ /* 0x000fec000383ffff */
.L_x_11:
[----:B------:R-:W-:Y:S05]  /*0fa0*/  BSYNC.RECONVERGENT B2 ;  /* 0x0000000000027941 */ /* 0x000fea0003800200 */
.L_x_10:
[----:B------:R-:W-:Y:S05]  /*0fb0*/  WARPSYNC.ALL ;  /* 0x0000000000007948 */ /* 0x000fea0003800000 */
[----:B------:R-:W0:Y:S01]  /*0fc0*/  S2UR UR5, SR_CgaCtaId ;  /* 0x00000000000579c3 */ /* 0x000e220000008800 */
[----:B------:R-:W-:Y:S01]  /*0fd0*/  UMOV UR4, 0x400 ;  /* 0x0000040000047882 */ /* 0x000fe20000000000 */
[----:B------:R-:W1:Y:S01]  /*0fe0*/  LDCU UR8, c[0x0][0x360] ;  /* 0x00006c00ff0877ac */ /* 0x000e620008000800 */
[----:B------:R-:W-:Y:S01]  /*0ff0*/  ISETP.NE.AND P1, PT, R10, RZ, PT ;  /* 0x000000ff0a00720c */ /* 0x000fe20003f25270 */
[----:B-1----:R-:W-:Y:S02]  /*1000*/  UISETP.GE.U32.AND UP0, UPT, UR8, 0x2, UPT ;  /* 0x000000020800788c */ /* 0x002fe4000bf06070 */
[----:B0-----:R-:W-:-:S06]  /*1010*/  ULEA UR4, UR5, UR4, 0x18 ;  /* 0x0000000405047291 */ /* 0x001fcc000f8ec0ff */
[----:B------:R-:W-:-:S05]  /*1020*/  LEA R3, R10, UR4, 0x2 ;  /* 0x000000040a037c11 */ /* 0x000fca000f8e10ff */
[----:B------:R0:W-:Y:S01]  /*1030*/  STS [R3], R16 ;  /* 0x0000001003007388 */ /* 0x0001e20000000800 */
[----:B------:R-:W-:Y:S06]  /*1040*/  BAR.SYNC.DEFER_BLOCKING 0x0 ;  /* 0x0000000000007b1d */ /* 0x000fec0000010000 */
[----:B------:R-:W-:Y:S05]  /*1050*/  BRA.U !UP0, `(.L_x_22) ;  /* 0x0000000108307547 */ /* 0x000fea000b800000 */
[----:B------:R-:W-:-:S07]  /*1060*/  IMAD.U32 R2, RZ, RZ, UR8 ;  /* 0x00000008ff027e24 */ /* 0x000fce000f8e00ff */
.L_x_23:
[----:B------:R-:W-:-:S04]  /*1070*/  SHF.R.U32.HI R7, RZ, 0x1, R2 ;  /* 0x00000001ff077819 */ /* 0x000fc80000011602 */
[----:B------:R-:W-:-:S13]  /*1080*/  ISETP.GE.U32.AND P0, PT, R10, R7, PT ;  /* 0x000000070a00720c */ /* 0x000fda0003f06070 */
[----:B------:R-:W-:Y:S01]  /*1090*/  @!P0 IMAD R4, R7, 0x4, R3 ;  /* 0x0000000407048824 */ /* 0x000fe200078e0203 */
[----:B------:R-:W-:Y:S05]  /*10a0*/  @!P0 LDS R5, [R3] ;  /* 0x0000000003058984 */ /* 0x000fea0000000800 */
[----:B------:R-:W1:Y:S02]  /*10b0*/  @!P0 LDS R4, [R4] ;  /* 0x0000000004048984 */ /* 0x000e640000000800 */
[----:B-1----:R-:W-:-:S05]  /*10c0*/  @!P0 IMAD.IADD R6, R4, 0x1, R5 ;  /* 0x0000000104068824 */ /* 0x002fca00078e0205 */
[----:B------:R1:W-:Y:S01]  /*10d0*/  @!P0 STS [R3], R6 ;  /* 0x0000000603008388 */ /* 0x0003e20000000800 */
[----:B------:R-:W-:Y:S01]  /*10e0*/  BAR.SYNC.DEFER_BLOCKING 0x0 ;  /* 0x0000000000007b1d */ /* 0x000fe20000010000 */
[----:B------:R-:W-:Y:S01]  /*10f0*/  ISETP.GT.U32.AND P0, PT, R2, 0x3, PT ;  /* 0x000000030200780c */ /* 0x000fe20003f04070 */
[----:B------:R-:W-:-:S12]  /*1100*/  IMAD.MOV.U32 R2, RZ, RZ, R7 ;  /* 0x000000ffff027224 */ /* 0x000fd800078e0007 */
[----:B-1----:R-:W-:Y:S05]  /*1110*/  @P0 BRA `(.L_x_23) ;  /* 0xfffffffc00d40947 */ /* 0x002fea000383ffff */
.L_x_22:
[----:B------:R-:W-:Y:S05]  /*1120*/  @P1 EXIT ;  /* 0x000000000000194d */ /* 0x000fea0003800000 */
[----:B------:R-:W1:Y:S01]  /*1130*/  S2UR UR5, SR_CgaCtaId ;  /* 0x00000000000579c3 */ /* 0x000e620000008800 */
[----:B------:R-:W-:-:S07]  /*1140*/  UMOV UR4, 0x400 ;  /* 0x0000040000047882 */ /* 0x000fce0000000000 */
[----:B------:R-:W2:Y:S08]  /*1150*/  LDC.64 R4, c[0x0][0x390] ;  /* 0x0000e400ff047b82 */ /* 0x000eb00000000a00 */
[----:B0-----:R-:W0:Y:S01]  /*1160*/  LDC.64 R2, c[0x0][0x388] ;  /* 0x0000e200ff027b82 */ /* 0x001e220000000a00 */
[----:B-1----:R-:W-:-:S09]  /*1170*/  ULEA UR4, UR5, UR4, 0x18 ;  /* 0x0000000405047291 */ /* 0x002fd2000f8ec0ff */
[----:B------:R-:W0:Y:S01]  /*1180*/  LDS R7, [UR4] ;  /* 0x00000004ff077984 */ /* 0x000e220008000800 */
[----:B--2---:R-:W-:-:S03]  /*1190*/  IMAD.WIDE.U32 R4, R0, 0x4, R4 ;  /* 0x0000000400047825 */ /* 0x004fc600078e0004 */
[----:B0-----:R-:W-:Y:S04]  /*11a0*/  REDG.E.ADD.STRONG.GPU desc[UR6][R2.64], R7 ;  /* 0x000000070200798e */ /* 0x001fe8000c12e106 */
[----:B------:R-:W-:Y:S01]  /*11b0*/  STG.E desc[UR6][R4.64], R7 ;  /* 0x0000000704007986 */ /* 0x000fe2000c101906 */
[----:B------:R-:W-:Y:S05]  /*11c0*/  EXIT ;  /* 0x000000000000794d */ /* 0x000fea0003800000 */
.L_x_24:
        /* <DEDUP_REMOVED lines=11> */
.L_x_26:


//--------------------- .nv.shared.reserved.0     --------------------------
	.section	.nv.shared.reserved.0,"aw",@nobits
	.weak		__nv_reservedSMEM_offset_0_alias
	.size		__nv_reservedSMEM_offset_0_alias, 0, 64
	.other		__nv_reservedSMEM_offset_0_alias,@"STO_CUDA_RESERVED_SHARED STV_DEFAULT"
__nv_reservedSMEM_offset_0_alias:
	.zero		0
	.zero		64


//--------------------- .nv.shared._Z15countodd_kernelPiS_S_i --------------------------
	.section	.nv.shared._Z15countodd_kernelPiS_S_i,"aw",@nobits
	.sectionflags	@""
	.align	4
.nv.shared._Z15countodd_kernelPiS_S_i:
	.zero		1152


//--------------------- .nv.constant0._Z13getodd_kernelPiS_iS_ --------------------------
	.section	.nv.constant0._Z13getodd_kernelPiS_iS_,"a",@progbits
	.sectionflags	@""
	.align	4
.nv.constant0._Z13getodd_kernelPiS_iS_:
	.zero		928


//--------------------- .nv.constant0._Z15countodd_kernelPiS_S_i --------------------------
	.section	.nv.constant0._Z15countodd_kernelPiS_S_i,"a",@progbits
	.sectionflags	@""
	.align	4
.nv.constant0._Z15countodd_kernelPiS_S_i:
	.zero		924


//--------------------- SYMBOLS --------------------------

	.type		.nv.reservedSmem.offset0,@object
	.size		.nv.reservedSmem.offset0,0x4
	.type		.nv.reservedSmem.cap,@object
	.size		.nv.reservedSmem.cap,0x4
